	.target	sm_90a

	.elftype	@"ET_EXEC"


//--------------------- .note.nv.tkinfo           --------------------------
	.section	.note.nv.tkinfo,"",@"SHT_NOTE"
	.sectionflags	@"SHF_NOTE_NV_TKINFO"
	.tkinfo
        /*0018*/ 	.word	0x00000002
        /*0030*/ 	.string	""
        /*0030*/ 	.string	"ptxas"
        /*0030*/ 	.string	"Cuda compilation tools, release 13.0, V13.0.88"
        /*0030*/ 	.string	"Build cuda_13.0.r13.0/compiler.36424714_0"
        /*0030*/ 	.string	"-arch sm_90a -m 64 "



//--------------------- .note.nv.cuinfo           --------------------------
	.section	.note.nv.cuinfo,"",@"SHT_NOTE"
	.sectionflags	@"SHF_NOTE_NV_CUINFO"
        /*0018*/ 	.short	0x0002
        /*001a*/ 	.short	0x005a
        /*001c*/ 	.short	0x0082
	.zero		2


//--------------------- .nv.info                  --------------------------
	.section	.nv.info,"",@"SHT_CUDA_INFO"
	.align	4


	//----- nvinfo : EIATTR_REGCOUNT
	.align		4
        /*0000*/ 	.byte	0x04, 0x2f
        /*0002*/ 	.short	(.L_12 - .L_11)
	.align		4
.L_11:
        /*0004*/ 	.word	index@(_ZN7cutlass13device_kernelINS_4gemm6kernel13GemmUniversalIN4cute5tupleIJiiiiEEENS1_10collective13CollectiveMmaINS1_43MainloopSm90TmaGmmaWarpSpecializedSparseFP8ILi34ENS5_IJNS4_1CILi1EEENSA_ILi2EEESB_EEENS1_32KernelTmaWarpSpecializedPingpongEEENS5_IJNSA_ILi64EEESG_SG_EEENS_12float_e4m3_tENS5_IJNS4_6LayoutINS5_IJiNS5_IJSC_iEEEiEEENS5_IJlNS5_IJSB_SC_EEElEEEEENSJ_INS5_IJNS5_IJSG_iEEESP_iEEENS5_IJNS5_IJSG_NSA_ILi4096EEEEEENS5_IJSB_lEEElEEEEEEEESI_NS5_IJlSB_lEEENS4_8TiledMMAINS4_8MMA_AtomIJNS4_4SM904GMMA6SPARSE31GMMA_64x64x64_F32E4M3E4M3_SS_TNILNS11_7ScaleInE1ELS14_1ELNS11_9SparseSelE0EEEEEENSJ_INS5_IJSB_SB_SB_EEENS5_IJNSA_ILi0EEES19_S19_EEEEENS5_IJNS4_10UnderscoreES1C_S1C_EEEEENS4_23SM90_TMA_LOAD_MULTICASTENS4_14ComposedLayoutINS4_7SwizzleILi1ELi4ELi3EEENS4_25smem_sparse_ptr_flag_bitsILi2ELi8EEENSJ_INS5_IJNS5_IJSB_NSA_ILi8EEEEEENS5_IJSC_NSA_ILi32EEEEEEEEENS5_IJNS5_IJS19_SG_EEESM_EEEEEEEvNS4_8identityENS4_13SM90_TMA_LOADENS1G_INS1H_ILi2ELi4ELi3EEENS4_18smem_ptr_flag_bitsILi8EEENSJ_INS5_IJS1L_SG_EEENS5_IJSG_SB_EEEEEEEvS1U_EENS_8epilogue10collective6detail29Sm90TmaWarpSpecializedAdapterINS25_15DefaultEpilogueIfNS5_IJSB_llEEES29_NS24_6thread17LinearCombinationIfLi1EffLNS2A_9ScaleType4KindE0ELNS_15FloatRoundStyleE2EfEENS1_15EpilogueDefaultEEEEEvvEEEEvNT_6ParamsE)
        /*0008*/ 	.word	0x000000a8


	//----- nvinfo : EIATTR_FRAME_SIZE
	.align		4
.L_12:
        /*000c*/ 	.byte	0x04, 0x11
        /*000e*/ 	.short	(.L_14 - .L_13)
	.align		4
.L_13:
        /*0010*/ 	.word	index@(_ZN7cutlass13device_kernelINS_4gemm6kernel13GemmUniversalIN4cute5tupleIJiiiiEEENS1_10collective13CollectiveMmaINS1_43MainloopSm90TmaGmmaWarpSpecializedSparseFP8ILi34ENS5_IJNS4_1CILi1EEENSA_ILi2EEESB_EEENS1_32KernelTmaWarpSpecializedPingpongEEENS5_IJNSA_ILi64EEESG_SG_EEENS_12float_e4m3_tENS5_IJNS4_6LayoutINS5_IJiNS5_IJSC_iEEEiEEENS5_IJlNS5_IJSB_SC_EEElEEEEENSJ_INS5_IJNS5_IJSG_iEEESP_iEEENS5_IJNS5_IJSG_NSA_ILi4096EEEEEENS5_IJSB_lEEElEEEEEEEESI_NS5_IJlSB_lEEENS4_8TiledMMAINS4_8MMA_AtomIJNS4_4SM904GMMA6SPARSE31GMMA_64x64x64_F32E4M3E4M3_SS_TNILNS11_7ScaleInE1ELS14_1ELNS11_9SparseSelE0EEEEEENSJ_INS5_IJSB_SB_SB_EEENS5_IJNSA_ILi0EEES19_S19_EEEEENS5_IJNS4_10UnderscoreES1C_S1C_EEEEENS4_23SM90_TMA_LOAD_MULTICASTENS4_14ComposedLayoutINS4_7SwizzleILi1ELi4ELi3EEENS4_25smem_sparse_ptr_flag_bitsILi2ELi8EEENSJ_INS5_IJNS5_IJSB_NSA_ILi8EEEEEENS5_IJSC_NSA_ILi32EEEEEEEEENS5_IJNS5_IJS19_SG_EEESM_EEEEEEEvNS4_8identityENS4_13SM90_TMA_LOADENS1G_INS1H_ILi2ELi4ELi3EEENS4_18smem_ptr_flag_bitsILi8EEENSJ_INS5_IJS1L_SG_EEENS5_IJSG_SB_EEEEEEEvS1U_EENS_8epilogue10collective6detail29Sm90TmaWarpSpecializedAdapterINS25_15DefaultEpilogueIfNS5_IJSB_llEEES29_NS24_6thread17LinearCombinationIfLi1EffLNS2A_9ScaleType4KindE0ELNS_15FloatRoundStyleE2EfEENS1_15EpilogueDefaultEEEEEvvEEEEvNT_6ParamsE)
        /*0014*/ 	.word	0x00000000


	//----- nvinfo : EIATTR_MIN_STACK_SIZE
	.align		4
.L_14:
        /*0018*/ 	.byte	0x04, 0x12
        /*001a*/ 	.short	(.L_16 - .L_15)
	.align		4
.L_15:
        /*001c*/ 	.word	index@(_ZN7cutlass13device_kernelINS_4gemm6kernel13GemmUniversalIN4cute5tupleIJiiiiEEENS1_10collective13CollectiveMmaINS1_43MainloopSm90TmaGmmaWarpSpecializedSparseFP8ILi34ENS5_IJNS4_1CILi1EEENSA_ILi2EEESB_EEENS1_32KernelTmaWarpSpecializedPingpongEEENS5_IJNSA_ILi64EEESG_SG_EEENS_12float_e4m3_tENS5_IJNS4_6LayoutINS5_IJiNS5_IJSC_iEEEiEEENS5_IJlNS5_IJSB_SC_EEElEEEEENSJ_INS5_IJNS5_IJSG_iEEESP_iEEENS5_IJNS5_IJSG_NSA_ILi4096EEEEEENS5_IJSB_lEEElEEEEEEEESI_NS5_IJlSB_lEEENS4_8TiledMMAINS4_8MMA_AtomIJNS4_4SM904GMMA6SPARSE31GMMA_64x64x64_F32E4M3E4M3_SS_TNILNS11_7ScaleInE1ELS14_1ELNS11_9SparseSelE0EEEEEENSJ_INS5_IJSB_SB_SB_EEENS5_IJNSA_ILi0EEES19_S19_EEEEENS5_IJNS4_10UnderscoreES1C_S1C_EEEEENS4_23SM90_TMA_LOAD_MULTICASTENS4_14ComposedLayoutINS4_7SwizzleILi1ELi4ELi3EEENS4_25smem_sparse_ptr_flag_bitsILi2ELi8EEENSJ_INS5_IJNS5_IJSB_NSA_ILi8EEEEEENS5_IJSC_NSA_ILi32EEEEEEEEENS5_IJNS5_IJS19_SG_EEESM_EEEEEEEvNS4_8identityENS4_13SM90_TMA_LOADENS1G_INS1H_ILi2ELi4ELi3EEENS4_18smem_ptr_flag_bitsILi8EEENSJ_INS5_IJS1L_SG_EEENS5_IJSG_SB_EEEEEEEvS1U_EENS_8epilogue10collective6detail29Sm90TmaWarpSpecializedAdapterINS25_15DefaultEpilogueIfNS5_IJSB_llEEES29_NS24_6thread17LinearCombinationIfLi1EffLNS2A_9ScaleType4KindE0ELNS_15FloatRoundStyleE2EfEENS1_15EpilogueDefaultEEEEEvvEEEEvNT_6ParamsE)
        /*0020*/ 	.word	0x00000000
.L_16:


//--------------------- .nv.compat                --------------------------
	.section	.nv.compat,"",@"SHT_CUDA_COMPAT_INFO"
	.align	4
        /*0000*/ 	.byte	0x02, 0x09, 0x01, 0x00, 0x02, 0x02, 0x04, 0x00, 0x02, 0x05, 0x05, 0x00, 0x03, 0x07, 0x01, 0x01
        /*0010*/ 	.byte	0x02, 0x03, 0x01, 0x00, 0x02, 0x06, 0x01, 0x00, 0x04, 0x0b, 0x08, 0x00, 0x00, 0x00, 0x00, 0x00
        /*0020*/ 	.byte	0x00, 0x00, 0x00, 0x00


//--------------------- .nv.info._ZN7cutlass13device_kernelINS_4gemm6kernel13GemmUniversalIN4cute5tupleIJiiiiEEENS1_10collective13CollectiveMmaINS1_43MainloopSm90TmaGmmaWarpSpecializedSparseFP8ILi34ENS5_IJNS4_1CILi1EEENSA_ILi2EEESB_EEENS1_32KernelTmaWarpSpecializedPingpongEEENS5_IJNSA_ILi64EEESG_SG_EEENS_12float_e4m3_tENS5_IJNS4_6LayoutINS5_IJiNS5_IJSC_iEEEiEEENS5_IJlNS5_IJSB_SC_EEElEEEEENSJ_INS5_IJNS5_IJSG_iEEESP_iEEENS5_IJNS5_IJSG_NSA_ILi4096EEEEEENS5_IJSB_lEEElEEEEEEEESI_NS5_IJlSB_lEEENS4_8TiledMMAINS4_8MMA_AtomIJNS4_4SM904GMMA6SPARSE31GMMA_64x64x64_F32E4M3E4M3_SS_TNILNS11_7ScaleInE1ELS14_1ELNS11_9SparseSelE0EEEEEENSJ_INS5_IJSB_SB_SB_EEENS5_IJNSA_ILi0EEES19_S19_EEEEENS5_IJNS4_10UnderscoreES1C_S1C_EEEEENS4_23SM90_TMA_LOAD_MULTICASTENS4_14ComposedLayoutINS4_7SwizzleILi1ELi4ELi3EEENS4_25smem_sparse_ptr_flag_bitsILi2ELi8EEENSJ_INS5_IJNS5_IJSB_NSA_ILi8EEEEEENS5_IJSC_NSA_ILi32EEEEEEEEENS5_IJNS5_IJS19_SG_EEESM_EEEEEEEvNS4_8identityENS4_13SM90_TMA_LOADENS1G_INS1H_ILi2ELi4ELi3EEENS4_18smem_ptr_flag_bitsILi8EEENSJ_INS5_IJS1L_SG_EEENS5_IJSG_SB_EEEEEEEvS1U_EENS_8epilogue10collective6detail29Sm90TmaWarpSpecializedAdapterINS25_15DefaultEpilogueIfNS5_IJSB_llEEES29_NS24_6thread17LinearCombinationIfLi1EffLNS2A_9ScaleType4KindE0ELNS_15FloatRoundStyleE2EfEENS1_15EpilogueDefaultEEEEEvvEEEEvNT_6ParamsE --------------------------
	.section	.nv.info._ZN7cutlass13device_kernelINS_4gemm6kernel13GemmUniversalIN4cute5tupleIJiiiiEEENS1_10collective13CollectiveMmaINS1_43MainloopSm90TmaGmmaWarpSpecializedSparseFP8ILi34ENS5_IJNS4_1CILi1EEENSA_ILi2EEESB_EEENS1_32KernelTmaWarpSpecializedPingpongEEENS5_IJNSA_ILi64EEESG_SG_EEENS_12float_e4m3_tENS5_IJNS4_6LayoutINS5_IJiNS5_IJSC_iEEEiEEENS5_IJlNS5_IJSB_SC_EEElEEEEENSJ_INS5_IJNS5_IJSG_iEEESP_iEEENS5_IJNS5_IJSG_NSA_ILi4096EEEEEENS5_IJSB_lEEElEEEEEEEESI_NS5_IJlSB_lEEENS4_8TiledMMAINS4_8MMA_AtomIJNS4_4SM904GMMA6SPARSE31GMMA_64x64x64_F32E4M3E4M3_SS_TNILNS11_7ScaleInE1ELS14_1ELNS11_9SparseSelE0EEEEEENSJ_INS5_IJSB_SB_SB_EEENS5_IJNSA_ILi0EEES19_S19_EEEEENS5_IJNS4_10UnderscoreES1C_S1C_EEEEENS4_23SM90_TMA_LOAD_MULTICASTENS4_14ComposedLayoutINS4_7SwizzleILi1ELi4ELi3EEENS4_25smem_sparse_ptr_flag_bitsILi2ELi8EEENSJ_INS5_IJNS5_IJSB_NSA_ILi8EEEEEENS5_IJSC_NSA_ILi32EEEEEEEEENS5_IJNS5_IJS19_SG_EEESM_EEEEEEEvNS4_8identityENS4_13SM90_TMA_LOADENS1G_INS1H_ILi2ELi4ELi3EEENS4_18smem_ptr_flag_bitsILi8EEENSJ_INS5_IJS1L_SG_EEENS5_IJSG_SB_EEEEEEEvS1U_EENS_8epilogue10collective6detail29Sm90TmaWarpSpecializedAdapterINS25_15DefaultEpilogueIfNS5_IJSB_llEEES29_NS24_6thread17LinearCombinationIfLi1EffLNS2A_9ScaleType4KindE0ELNS_15FloatRoundStyleE2EfEENS1_15EpilogueDefaultEEEEEvvEEEEvNT_6ParamsE,"",@"SHT_CUDA_INFO"
	.sectionflags	@""
	.align	4


	//----- nvinfo : EIATTR_CUDA_API_VERSION
	.align		4
        /*0000*/ 	.byte	0x04, 0x37
        /*0002*/ 	.short	(.L_18 - .L_17)
.L_17:
        /*0004*/ 	.word	0x00000082


	//----- nvinfo : EIATTR_KPARAM_INFO
	.align		4
.L_18:
        /*0008*/ 	.byte	0x04, 0x17
        /*000a*/ 	.short	(.L_20 - .L_19)
.L_19:
        /*000c*/ 	.word	0x00000000
        /*0010*/ 	.short	0x0000
        /*0012*/ 	.short	0x0070
        /*0014*/ 	.byte	0x00, 0xf0, 0x01, 0x14


	//----- nvinfo : EIATTR_SPARSE_MMA_MASK
	.align		4
.L_20:
        /*0018*/ 	.byte	0x03, 0x50
        /*001a*/ 	.short	0x0001


	//----- nvinfo : EIATTR_MAXREG_COUNT
	.align		4
        /*001c*/ 	.byte	0x03, 0x1b
        /*001e*/ 	.short	0x00a8


	//----- nvinfo : EIATTR_NUM_BARRIERS
	.align		4
        /*0020*/ 	.byte	0x02, 0x4c
        /*0022*/ 	.byte	0x01
	.zero		1


	//----- nvinfo : EIATTR_MERCURY_ISA_VERSION
	.align		4
        /*0024*/ 	.byte	0x03, 0x5f
        /*0026*/ 	.short	0x0101


	//----- nvinfo : EIATTR_INT_WARP_WIDE_INSTR_OFFSETS
	.align		4
        /*0028*/ 	.byte	0x04, 0x31
        /*002a*/ 	.short	(.L_22 - .L_21)


	//   ....[0]....
.L_21:
        /*002c*/ 	.word	0x000008e0


	//   ....[1]....
        /*0030*/ 	.word	0x00000920


	//   ....[2]....
        /*0034*/ 	.word	0x000009a0


	//   ....[3]....
        /*0038*/ 	.word	0x000009f0


	//   ....[4]....
        /*003c*/ 	.word	0x00000a30


	//   ....[5]....
        /*0040*/ 	.word	0x00000aa0


	//   ....[6]....
        /*0044*/ 	.word	0x00000b30


	//   ....[7]....
        /*0048*/ 	.word	0x00000b90


	//----- nvinfo : EIATTR_COOP_GROUP_MASK_REGIDS
	.align		4
.L_22:
        /*004c*/ 	.byte	0x04, 0x29
        /*004e*/ 	.short	(.L_24 - .L_23)


	//   ....[0]....
.L_23:
        /*0050*/ 	.word	0xffffffff


	//   ....[1]....
        /*0054*/ 	.word	0xffffffff


	//   ....[2]....
        /*0058*/ 	.word	0xffffffff


	//   ....[3]....
        /*005c*/ 	.word	0xffffffff


	//   ....[4]....
        /*0060*/ 	.word	0xffffffff


	//   ....[5]....
        /*0064*/ 	.word	0xffffffff


	//   ....[6]....
        /*0068*/ 	.word	0xffffffff


	//----- nvinfo : EIATTR_COOP_GROUP_INSTR_OFFSETS
	.align		4
.L_24:
        /*006c*/ 	.byte	0x04, 0x28
        /*006e*/ 	.short	(.L_26 - .L_25)


	//   ....[0]....
.L_25:
        /*0070*/ 	.word	0x00000060


	//   ....[1]....
        /*0074*/ 	.word	0x00000070


	//   ....[2]....
        /*0078*/ 	.word	0x00000160


	//   ....[3]....
        /*007c*/ 	.word	0x00000700


	//   ....[4]....
        /*0080*/ 	.word	0x00000740


	//   ....[5]....
        /*0084*/ 	.word	0x000007e0


	//   ....[6]....
        /*0088*/ 	.word	0x00000cf0


	//----- nvinfo : EIATTR_REG_RECONFIG
	.align		4
.L_26:
        /*008c*/ 	.byte	0x01, 0x54
	.zero		2


	//----- nvinfo : EIATTR_MBARRIER_INSTR_OFFSETS
	.align		4
        /*0090*/ 	.byte	0x04, 0x39
        /*0092*/ 	.short	(.L_28 - .L_27)


	//   ....[0]....
.L_27:
        /*0094*/ 	.word	0x00000290
        /*0098*/ 	.word	0x000000ff
        /*009c*/ 	.word	0x00000000
        /*00a0*/ 	.short	0x0100
        /*00a2*/ 	.byte	0x08
	.zero		1


	//   ....[1]....
        /*00a4*/ 	.word	0x000002a0
        /*00a8*/ 	.word	0x000000ff
        /*00ac*/ 	.word	0x00000110
        /*00b0*/ 	.short	0x0100
        /*00b2*/ 	.byte	0x08
	.zero		1


	//   ....[2]....
        /*00b4*/ 	.word	0x000002b0
        /*00b8*/ 	.word	0x000000ff
        /*00bc*/ 	.word	0x00000008
        /*00c0*/ 	.short	0x0100
        /*00c2*/ 	.byte	0x08
	.zero		1


	//   ....[3]....
        /*00c4*/ 	.word	0x000002c0
        /*00c8*/ 	.word	0x000000ff
        /*00cc*/ 	.word	0x00000118
        /*00d0*/ 	.short	0x0100
        /*00d2*/ 	.byte	0x08
	.zero		1


	//   ....[4]....
        /*00d4*/ 	.word	0x000002d0
        /*00d8*/ 	.word	0x000000ff
        /*00dc*/ 	.word	0x00000010
        /*00e0*/ 	.short	0x0100
        /*00e2*/ 	.byte	0x08
	.zero		1


	//   ....[5]....
        /*00e4*/ 	.word	0x000002e0
        /*00e8*/ 	.word	0x000000ff
        /*00ec*/ 	.word	0x00000120
        /*00f0*/ 	.short	0x0100
        /*00f2*/ 	.byte	0x08
	.zero		1


	//   ....[6]....
        /*00f4*/ 	.word	0x000002f0
        /*00f8*/ 	.word	0x000000ff
        /*00fc*/ 	.word	0x00000018
        /*0100*/ 	.short	0x0100
        /*0102*/ 	.byte	0x08
	.zero		1


	//   ....[7]....
        /*0104*/ 	.word	0x00000300
        /*0108*/ 	.word	0x000000ff
        /*010c*/ 	.word	0x00000128
        /*0110*/ 	.short	0x0100
        /*0112*/ 	.byte	0x08
	.zero		1


	//   ....[8]....
        /*0114*/ 	.word	0x00000310
        /*0118*/ 	.word	0x000000ff
        /*011c*/ 	.word	0x00000020
        /*0120*/ 	.short	0x0100
        /*0122*/ 	.byte	0x08
	.zero		1


	//   ....[9]....
        /*0124*/ 	.word	0x00000320
        /*0128*/ 	.word	0x000000ff
        /*012c*/ 	.word	0x00000130
        /*0130*/ 	.short	0x0100
        /*0132*/ 	.byte	0x08
	.zero		1


	//   ....[10]....
        /*0134*/ 	.word	0x00000330
        /*0138*/ 	.word	0x000000ff
        /*013c*/ 	.word	0x00000028
        /*0140*/ 	.short	0x0100
        /*0142*/ 	.byte	0x08
	.zero		1


	//   ....[11]....
        /*0144*/ 	.word	0x00000340
        /*0148*/ 	.word	0x000000ff
        /*014c*/ 	.word	0x00000138
        /*0150*/ 	.short	0x0100
        /*0152*/ 	.byte	0x08
	.zero		1


	//   ....[12]....
        /*0154*/ 	.word	0x00000350
        /*0158*/ 	.word	0x000000ff
        /*015c*/ 	.word	0x00000030
        /*0160*/ 	.short	0x0100
        /*0162*/ 	.byte	0x08
	.zero		1


	//   ....[13]....
        /*0164*/ 	.word	0x00000360
        /*0168*/ 	.word	0x000000ff
        /*016c*/ 	.word	0x00000140
        /*0170*/ 	.short	0x0100
        /*0172*/ 	.byte	0x08
	.zero		1


	//   ....[14]....
        /*0174*/ 	.word	0x00000370
        /*0178*/ 	.word	0x000000ff
        /*017c*/ 	.word	0x00000038
        /*0180*/ 	.short	0x0100
        /*0182*/ 	.byte	0x08
	.zero		1


	//   ....[15]....
        /*0184*/ 	.word	0x00000380
        /*0188*/ 	.word	0x000000ff
        /*018c*/ 	.word	0x00000148
        /*0190*/ 	.short	0x0100
        /*0192*/ 	.byte	0x08
	.zero		1


	//   ....[16]....
        /*0194*/ 	.word	0x00000390
        /*0198*/ 	.word	0x000000ff
        /*019c*/ 	.word	0x00000040
        /*01a0*/ 	.short	0x0100
        /*01a2*/ 	.byte	0x08
	.zero		1


	//   ....[17]....
        /*01a4*/ 	.word	0x000003a0
        /*01a8*/ 	.word	0x000000ff
        /*01ac*/ 	.word	0x00000150
        /*01b0*/ 	.short	0x0100
        /*01b2*/ 	.byte	0x08
	.zero		1


	//   ....[18]....
        /*01b4*/ 	.word	0x000003b0
        /*01b8*/ 	.word	0x000000ff
        /*01bc*/ 	.word	0x00000048
        /*01c0*/ 	.short	0x0100
        /*01c2*/ 	.byte	0x08
	.zero		1


	//   ....[19]....
        /*01c4*/ 	.word	0x000003c0
        /*01c8*/ 	.word	0x000000ff
        /*01cc*/ 	.word	0x00000158
        /*01d0*/ 	.short	0x0100
        /*01d2*/ 	.byte	0x08
	.zero		1


	//   ....[20]....
        /*01d4*/ 	.word	0x000003d0
        /*01d8*/ 	.word	0x000000ff
        /*01dc*/ 	.word	0x00000050
        /*01e0*/ 	.short	0x0100
        /*01e2*/ 	.byte	0x08
	.zero		1


	//   ....[21]....
        /*01e4*/ 	.word	0x000003e0
        /*01e8*/ 	.word	0x000000ff
        /*01ec*/ 	.word	0x00000160
        /*01f0*/ 	.short	0x0100
        /*01f2*/ 	.byte	0x08
	.zero		1


	//   ....[22]....
        /*01f4*/ 	.word	0x000003f0
        /*01f8*/ 	.word	0x000000ff
        /*01fc*/ 	.word	0x00000058
        /*0200*/ 	.short	0x0100
        /*0202*/ 	.byte	0x08
	.zero		1


	//   ....[23]....
        /*0204*/ 	.word	0x00000400
        /*0208*/ 	.word	0x000000ff
        /*020c*/ 	.word	0x00000168
        /*0210*/ 	.short	0x0100
        /*0212*/ 	.byte	0x08
	.zero		1


	//   ....[24]....
        /*0214*/ 	.word	0x00000410
        /*0218*/ 	.word	0x000000ff
        /*021c*/ 	.word	0x00000060
        /*0220*/ 	.short	0x0100
        /*0222*/ 	.byte	0x08
	.zero		1


	//   ....[25]....
        /*0224*/ 	.word	0x00000420
        /*0228*/ 	.word	0x000000ff
        /*022c*/ 	.word	0x00000170
        /*0230*/ 	.short	0x0100
        /*0232*/ 	.byte	0x08
	.zero		1


	//   ....[26]....
        /*0234*/ 	.word	0x00000430
        /*0238*/ 	.word	0x000000ff
        /*023c*/ 	.word	0x00000068
        /*0240*/ 	.short	0x0100
        /*0242*/ 	.byte	0x08
	.zero		1


	//   ....[27]....
        /*0244*/ 	.word	0x00000440
        /*0248*/ 	.word	0x000000ff
        /*024c*/ 	.word	0x00000178
        /*0250*/ 	.short	0x0100
        /*0252*/ 	.byte	0x08
	.zero		1


	//   ....[28]....
        /*0254*/ 	.word	0x00000450
        /*0258*/ 	.word	0x000000ff
        /*025c*/ 	.word	0x00000070
        /*0260*/ 	.short	0x0100
        /*0262*/ 	.byte	0x08
	.zero		1


	//   ....[29]....
        /*0264*/ 	.word	0x00000460
        /*0268*/ 	.word	0x000000ff
        /*026c*/ 	.word	0x00000180
        /*0270*/ 	.short	0x0100
        /*0272*/ 	.byte	0x08
	.zero		1


	//   ....[30]....
        /*0274*/ 	.word	0x00000470
        /*0278*/ 	.word	0x000000ff
        /*027c*/ 	.word	0x00000078
        /*0280*/ 	.short	0x0100
        /*0282*/ 	.byte	0x08
	.zero		1


	//   ....[31]....
        /*0284*/ 	.word	0x00000480
        /*0288*/ 	.word	0x000000ff
        /*028c*/ 	.word	0x00000188
        /*0290*/ 	.short	0x0100
        /*0292*/ 	.byte	0x08
	.zero		1


	//   ....[32]....
        /*0294*/ 	.word	0x00000490
        /*0298*/ 	.word	0x000000ff
        /*029c*/ 	.word	0x00000080
        /*02a0*/ 	.short	0x0100
        /*02a2*/ 	.byte	0x08
	.zero		1


	//   ....[33]....
        /*02a4*/ 	.word	0x000004a0
        /*02a8*/ 	.word	0x000000ff
        /*02ac*/ 	.word	0x00000190
        /*02b0*/ 	.short	0x0100
        /*02b2*/ 	.byte	0x08
	.zero		1


	//   ....[34]....
        /*02b4*/ 	.word	0x000004b0
        /*02b8*/ 	.word	0x000000ff
        /*02bc*/ 	.word	0x00000088
        /*02c0*/ 	.short	0x0100
        /*02c2*/ 	.byte	0x08
	.zero		1


	//   ....[35]....
        /*02c4*/ 	.word	0x000004c0
        /*02c8*/ 	.word	0x000000ff
        /*02cc*/ 	.word	0x00000198
        /*02d0*/ 	.short	0x0100
        /*02d2*/ 	.byte	0x08
	.zero		1


	//   ....[36]....
        /*02d4*/ 	.word	0x000004d0
        /*02d8*/ 	.word	0x000000ff
        /*02dc*/ 	.word	0x00000090
        /*02e0*/ 	.short	0x0100
        /*02e2*/ 	.byte	0x08
	.zero		1


	//   ....[37]....
        /*02e4*/ 	.word	0x000004e0
        /*02e8*/ 	.word	0x000000ff
        /*02ec*/ 	.word	0x000001a0
        /*02f0*/ 	.short	0x0100
        /*02f2*/ 	.byte	0x08
	.zero		1


	//   ....[38]....
        /*02f4*/ 	.word	0x000004f0
        /*02f8*/ 	.word	0x000000ff
        /*02fc*/ 	.word	0x00000098
        /*0300*/ 	.short	0x0100
        /*0302*/ 	.byte	0x08
	.zero		1


	//   ....[39]....
        /*0304*/ 	.word	0x00000500
        /*0308*/ 	.word	0x000000ff
        /*030c*/ 	.word	0x000001a8
        /*0310*/ 	.short	0x0100
        /*0312*/ 	.byte	0x08
	.zero		1


	//   ....[40]....
        /*0314*/ 	.word	0x00000510
        /*0318*/ 	.word	0x000000ff
        /*031c*/ 	.word	0x000000a0
        /*0320*/ 	.short	0x0100
        /*0322*/ 	.byte	0x08
	.zero		1


	//   ....[41]....
        /*0324*/ 	.word	0x00000520
        /*0328*/ 	.word	0x000000ff
        /*032c*/ 	.word	0x000001b0
        /*0330*/ 	.short	0x0100
        /*0332*/ 	.byte	0x08
	.zero		1


	//   ....[42]....
        /*0334*/ 	.word	0x00000530
        /*0338*/ 	.word	0x000000ff
        /*033c*/ 	.word	0x000000a8
        /*0340*/ 	.short	0x0100
        /*0342*/ 	.byte	0x08
	.zero		1


	//   ....[43]....
        /*0344*/ 	.word	0x00000540
        /*0348*/ 	.word	0x000000ff
        /*034c*/ 	.word	0x000001b8
        /*0350*/ 	.short	0x0100
        /*0352*/ 	.byte	0x08
	.zero		1


	//   ....[44]....
        /*0354*/ 	.word	0x00000550
        /*0358*/ 	.word	0x000000ff
        /*035c*/ 	.word	0x000000b0
        /*0360*/ 	.short	0x0100
        /*0362*/ 	.byte	0x08
	.zero		1


	//   ....[45]....
        /*0364*/ 	.word	0x00000560
        /*0368*/ 	.word	0x000000ff
        /*036c*/ 	.word	0x000001c0
        /*0370*/ 	.short	0x0100
        /*0372*/ 	.byte	0x08
	.zero		1


	//   ....[46]....
        /*0374*/ 	.word	0x00000570
        /*0378*/ 	.word	0x000000ff
        /*037c*/ 	.word	0x000000b8
        /*0380*/ 	.short	0x0100
        /*0382*/ 	.byte	0x08
	.zero		1


	//   ....[47]....
        /*0384*/ 	.word	0x00000580
        /*0388*/ 	.word	0x000000ff
        /*038c*/ 	.word	0x000001c8
        /*0390*/ 	.short	0x0100
        /*0392*/ 	.byte	0x08
	.zero		1


	//   ....[48]....
        /*0394*/ 	.word	0x00000590
        /*0398*/ 	.word	0x000000ff
        /*039c*/ 	.word	0x000000c0
        /*03a0*/ 	.short	0x0100
        /*03a2*/ 	.byte	0x08
	.zero		1


	//   ....[49]....
        /*03a4*/ 	.word	0x000005a0
        /*03a8*/ 	.word	0x000000ff
        /*03ac*/ 	.word	0x000001d0
        /*03b0*/ 	.short	0x0100
        /*03b2*/ 	.byte	0x08
	.zero		1


	//   ....[50]....
        /*03b4*/ 	.word	0x000005b0
        /*03b8*/ 	.word	0x000000ff
        /*03bc*/ 	.word	0x000000c8
        /*03c0*/ 	.short	0x0100
        /*03c2*/ 	.byte	0x08
	.zero		1


	//   ....[51]....
        /*03c4*/ 	.word	0x000005c0
        /*03c8*/ 	.word	0x000000ff
        /*03cc*/ 	.word	0x000001d8
        /*03d0*/ 	.short	0x0100
        /*03d2*/ 	.byte	0x08
	.zero		1


	//   ....[52]....
        /*03d4*/ 	.word	0x000005d0
        /*03d8*/ 	.word	0x000000ff
        /*03dc*/ 	.word	0x000000d0
        /*03e0*/ 	.short	0x0100
        /*03e2*/ 	.byte	0x08
	.zero		1


	//   ....[53]....
        /*03e4*/ 	.word	0x000005e0
        /*03e8*/ 	.word	0x000000ff
        /*03ec*/ 	.word	0x000001e0
        /*03f0*/ 	.short	0x0100
        /*03f2*/ 	.byte	0x08
	.zero		1


	//   ....[54]....
        /*03f4*/ 	.word	0x000005f0
        /*03f8*/ 	.word	0x000000ff
        /*03fc*/ 	.word	0x000000d8
        /*0400*/ 	.short	0x0100
        /*0402*/ 	.byte	0x08
	.zero		1


	//   ....[55]....
        /*0404*/ 	.word	0x00000600
        /*0408*/ 	.word	0x000000ff
        /*040c*/ 	.word	0x000001e8
        /*0410*/ 	.short	0x0100
        /*0412*/ 	.byte	0x08
	.zero		1


	//   ....[56]....
        /*0414*/ 	.word	0x00000610
        /*0418*/ 	.word	0x000000ff
        /*041c*/ 	.word	0x000000e0
        /*0420*/ 	.short	0x0100
        /*0422*/ 	.byte	0x08
	.zero		1


	//   ....[57]....
        /*0424*/ 	.word	0x00000620
        /*0428*/ 	.word	0x000000ff
        /*042c*/ 	.word	0x000001f0
        /*0430*/ 	.short	0x0100
        /*0432*/ 	.byte	0x08
	.zero		1


	//   ....[58]....
        /*0434*/ 	.word	0x00000630
        /*0438*/ 	.word	0x000000ff
        /*043c*/ 	.word	0x000000e8
        /*0440*/ 	.short	0x0100
        /*0442*/ 	.byte	0x08
	.zero		1


	//   ....[59]....
        /*0444*/ 	.word	0x00000640
        /*0448*/ 	.word	0x000000ff
        /*044c*/ 	.word	0x000001f8
        /*0450*/ 	.short	0x0100
        /*0452*/ 	.byte	0x08
	.zero		1


	//   ....[60]....
        /*0454*/ 	.word	0x00000650
        /*0458*/ 	.word	0x000000ff
        /*045c*/ 	.word	0x000000f0
        /*0460*/ 	.short	0x0100
        /*0462*/ 	.byte	0x08
	.zero		1


	//   ....[61]....
        /*0464*/ 	.word	0x00000660
        /*0468*/ 	.word	0x000000ff
        /*046c*/ 	.word	0x00000200
        /*0470*/ 	.short	0x0100
        /*0472*/ 	.byte	0x08
	.zero		1


	//   ....[62]....
        /*0474*/ 	.word	0x00000670
        /*0478*/ 	.word	0x000000ff
        /*047c*/ 	.word	0x000000f8
        /*0480*/ 	.short	0x0100
        /*0482*/ 	.byte	0x08
	.zero		1


	//   ....[63]....
        /*0484*/ 	.word	0x00000680
        /*0488*/ 	.word	0x000000ff
        /*048c*/ 	.word	0x00000208
        /*0490*/ 	.short	0x0100
        /*0492*/ 	.byte	0x08
	.zero		1


	//   ....[64]....
        /*0494*/ 	.word	0x00000690
        /*0498*/ 	.word	0x000000ff
        /*049c*/ 	.word	0x00000100
        /*04a0*/ 	.short	0x0100
        /*04a2*/ 	.byte	0x08
	.zero		1


	//   ....[65]....
        /*04a4*/ 	.word	0x000006a0
        /*04a8*/ 	.word	0x000000ff
        /*04ac*/ 	.word	0x00000210
        /*04b0*/ 	.short	0x0100
        /*04b2*/ 	.byte	0x08
	.zero		1


	//   ....[66]....
        /*04b4*/ 	.word	0x000006b0
        /*04b8*/ 	.word	0x000000ff
        /*04bc*/ 	.word	0x00000108
        /*04c0*/ 	.short	0x0100
        /*04c2*/ 	.byte	0x08
	.zero		1


	//   ....[67]....
        /*04c4*/ 	.word	0x000006c0
        /*04c8*/ 	.word	0x000000ff
        /*04cc*/ 	.word	0x00000218
        /*04d0*/ 	.short	0x0100
        /*04d2*/ 	.byte	0x08
	.zero		1


	//   ....[68]....
        /*04d4*/ 	.word	0x00000bb0
        /*04d8*/ 	.word	0x000000ff
        /*04dc*/ 	.word	0x00000250
        /*04e0*/ 	.short	0x0100
        /*04e2*/ 	.byte	0x08
	.zero		1


	//   ....[69]....
        /*04e4*/ 	.word	0x00000c40
        /*04e8*/ 	.word	0x000000ff
        /*04ec*/ 	.word	0x00000258
        /*04f0*/ 	.short	0x0100
        /*04f2*/ 	.byte	0x08
	.zero		1


	//   ....[70]....
        /*04f4*/ 	.word	0x00000c70
        /*04f8*/ 	.word	0x000000ff
        /*04fc*/ 	.word	0x00000230
        /*0500*/ 	.short	0x0100
        /*0502*/ 	.byte	0x09
	.zero		1


	//   ....[71]....
        /*0504*/ 	.word	0x00000c80
        /*0508*/ 	.word	0x000000ff
        /*050c*/ 	.word	0x00000238
        /*0510*/ 	.short	0x0100
        /*0512*/ 	.byte	0x09
	.zero		1


	//   ....[72]....
        /*0514*/ 	.word	0x00000c90
        /*0518*/ 	.word	0x000000ff
        /*051c*/ 	.word	0x00000240
        /*0520*/ 	.short	0x0100
        /*0522*/ 	.byte	0x09
	.zero		1


	//   ....[73]....
        /*0524*/ 	.word	0x00000ca0
        /*0528*/ 	.word	0x000000ff
        /*052c*/ 	.word	0x00000248
        /*0530*/ 	.short	0x0100
        /*0532*/ 	.byte	0x09
	.zero		1


	//   ....[74]....
        /*0534*/ 	.word	0x00001bf0
        /*0538*/ 	.word	0x000000ff
        /*053c*/ 	.word	0xfffffff8
        /*0540*/ 	.short	0x010a
        /*0542*/ 	.byte	0x10
	.zero		1


	//   ....[75]....
        /*0544*/ 	.word	0x00001fc0
        /*0548*/ 	.word	0x000000ff
        /*054c*/ 	.word	0x00000000
        /*0550*/ 	.short	0x010a
        /*0552*/ 	.byte	0x08
	.zero		1


	//   ....[76]....
        /*0554*/ 	.word	0x00002020
        /*0558*/ 	.word	0x000000ff
        /*055c*/ 	.word	0x00000000
        /*0560*/ 	.short	0x010a
        /*0562*/ 	.byte	0x08
	.zero		1


	//   ....[77]....
        /*0564*/ 	.word	0x000023c0
        /*0568*/ 	.word	0x0000006e
        /*056c*/ 	.word	0x00000000
        /*0570*/ 	.short	0x0101
        /*0572*/ 	.byte	0x3f
	.zero		1


	//   ....[78]....
        /*0574*/ 	.word	0x00002720
        /*0578*/ 	.word	0x00000045
        /*057c*/ 	.word	0x00000000
        /*0580*/ 	.short	0x0101
        /*0582*/ 	.byte	0x18
	.zero		1


	//   ....[79]....
        /*0584*/ 	.word	0x00002780
        /*0588*/ 	.word	0x000000ff
        /*058c*/ 	.word	0x00000008
        /*0590*/ 	.short	0x010a
        /*0592*/ 	.byte	0x10
	.zero		1


	//   ....[80]....
        /*0594*/ 	.word	0x00005070
        /*0598*/ 	.word	0x00000000
        /*059c*/ 	.word	0x00000000
        /*05a0*/ 	.short	0x0101
        /*05a2*/ 	.byte	0x18
	.zero		1


	//   ....[81]....
        /*05a4*/ 	.word	0x000059a0
        /*05a8*/ 	.word	0x00000014
        /*05ac*/ 	.word	0x00000110
        /*05b0*/ 	.short	0x010a
        /*05b2*/ 	.byte	0x3f
	.zero		1


	//   ....[82]....
        /*05b4*/ 	.word	0x00005e00
        /*05b8*/ 	.word	0x00000000
        /*05bc*/ 	.word	0x00000258
        /*05c0*/ 	.short	0x0101
        /*05c2*/ 	.byte	0x3f
	.zero		1


	//   ....[83]....
        /*05c4*/ 	.word	0x00006560
        /*05c8*/ 	.word	0x00000006
        /*05cc*/ 	.word	0x00000000
        /*05d0*/ 	.short	0x010a
        /*05d2*/ 	.byte	0x3f
	.zero		1


	//   ....[84]....
        /*05d4*/ 	.word	0x000065e0
        /*05d8*/ 	.word	0x00000007
        /*05dc*/ 	.word	0x00000000
        /*05e0*/ 	.short	0x010a
        /*05e2*/ 	.byte	0x3f
	.zero		1


	//   ....[85]....
        /*05e4*/ 	.word	0x00006670
        /*05e8*/ 	.word	0x00000006
        /*05ec*/ 	.word	0x00000000
        /*05f0*/ 	.short	0x010a
        /*05f2*/ 	.byte	0x3f
	.zero		1


	//   ....[86]....
        /*05f4*/ 	.word	0x00006700
        /*05f8*/ 	.word	0x00000009
        /*05fc*/ 	.word	0x00000000
        /*0600*/ 	.short	0x010a
        /*0602*/ 	.byte	0x3f
	.zero		1


	//   ....[87]....
        /*0604*/ 	.word	0x00006790
        /*0608*/ 	.word	0x00000006
        /*060c*/ 	.word	0x00000000
        /*0610*/ 	.short	0x010a
        /*0612*/ 	.byte	0x3f
	.zero		1


	//   ....[88]....
        /*0614*/ 	.word	0x00006820
        /*0618*/ 	.word	0x00000009
        /*061c*/ 	.word	0x00000000
        /*0620*/ 	.short	0x010a
        /*0622*/ 	.byte	0x3f
	.zero		1


	//   ....[89]....
        /*0624*/ 	.word	0x000068b0
        /*0628*/ 	.word	0x00000006
        /*062c*/ 	.word	0x00000000
        /*0630*/ 	.short	0x010a
        /*0632*/ 	.byte	0x3f
	.zero		1


	//   ....[90]....
        /*0634*/ 	.word	0x00006940
        /*0638*/ 	.word	0x00000009
        /*063c*/ 	.word	0x00000000
        /*0640*/ 	.short	0x010a
        /*0642*/ 	.byte	0x3f
	.zero		1


	//   ....[91]....
        /*0644*/ 	.word	0x000069d0
        /*0648*/ 	.word	0x00000006
        /*064c*/ 	.word	0x00000000
        /*0650*/ 	.short	0x010a
        /*0652*/ 	.byte	0x3f
	.zero		1


	//   ....[92]....
        /*0654*/ 	.word	0x00006a60
        /*0658*/ 	.word	0x00000009
        /*065c*/ 	.word	0x00000000
        /*0660*/ 	.short	0x010a
        /*0662*/ 	.byte	0x3f
	.zero		1


	//   ....[93]....
        /*0664*/ 	.word	0x00006af0
        /*0668*/ 	.word	0x00000006
        /*066c*/ 	.word	0x00000000
        /*0670*/ 	.short	0x010a
        /*0672*/ 	.byte	0x3f
	.zero		1


	//   ....[94]....
        /*0674*/ 	.word	0x00006b80
        /*0678*/ 	.word	0x00000009
        /*067c*/ 	.word	0x00000000
        /*0680*/ 	.short	0x010a
        /*0682*/ 	.byte	0x3f
	.zero		1


	//   ....[95]....
        /*0684*/ 	.word	0x00006c10
        /*0688*/ 	.word	0x00000006
        /*068c*/ 	.word	0x00000000
        /*0690*/ 	.short	0x010a
        /*0692*/ 	.byte	0x3f
	.zero		1


	//   ....[96]....
        /*0694*/ 	.word	0x00006ca0
        /*0698*/ 	.word	0x00000009
        /*069c*/ 	.word	0x00000000
        /*06a0*/ 	.short	0x010a
        /*06a2*/ 	.byte	0x3f
	.zero		1


	//   ....[97]....
        /*06a4*/ 	.word	0x00006d30
        /*06a8*/ 	.word	0x00000006
        /*06ac*/ 	.word	0x00000000
        /*06b0*/ 	.short	0x010a
        /*06b2*/ 	.byte	0x3f
	.zero		1


	//   ....[98]....
        /*06b4*/ 	.word	0x00006dc0
        /*06b8*/ 	.word	0x00000009
        /*06bc*/ 	.word	0x00000000
        /*06c0*/ 	.short	0x010a
        /*06c2*/ 	.byte	0x3f
	.zero		1


	//   ....[99]....
        /*06c4*/ 	.word	0x00006e50
        /*06c8*/ 	.word	0x00000006
        /*06cc*/ 	.word	0x00000000
        /*06d0*/ 	.short	0x010a
        /*06d2*/ 	.byte	0x3f
	.zero		1


	//   ....[100]....
        /*06d4*/ 	.word	0x00006ee0
        /*06d8*/ 	.word	0x00000009
        /*06dc*/ 	.word	0x00000000
        /*06e0*/ 	.short	0x010a
        /*06e2*/ 	.byte	0x3f
	.zero		1


	//   ....[101]....
        /*06e4*/ 	.word	0x00006f70
        /*06e8*/ 	.word	0x00000006
        /*06ec*/ 	.word	0x00000000
        /*06f0*/ 	.short	0x010a
        /*06f2*/ 	.byte	0x3f
	.zero		1


	//   ....[102]....
        /*06f4*/ 	.word	0x00007000
        /*06f8*/ 	.word	0x00000009
        /*06fc*/ 	.word	0x00000000
        /*0700*/ 	.short	0x010a
        /*0702*/ 	.byte	0x3f
	.zero		1


	//   ....[103]....
        /*0704*/ 	.word	0x00007090
        /*0708*/ 	.word	0x00000006
        /*070c*/ 	.word	0x00000000
        /*0710*/ 	.short	0x010a
        /*0712*/ 	.byte	0x3f
	.zero		1


	//   ....[104]....
        /*0714*/ 	.word	0x00007120
        /*0718*/ 	.word	0x00000009
        /*071c*/ 	.word	0x00000000
        /*0720*/ 	.short	0x010a
        /*0722*/ 	.byte	0x3f
	.zero		1


	//   ....[105]....
        /*0724*/ 	.word	0x000071b0
        /*0728*/ 	.word	0x00000006
        /*072c*/ 	.word	0x00000000
        /*0730*/ 	.short	0x010a
        /*0732*/ 	.byte	0x3f
	.zero		1


	//   ....[106]....
        /*0734*/ 	.word	0x00007240
        /*0738*/ 	.word	0x00000009
        /*073c*/ 	.word	0x00000000
        /*0740*/ 	.short	0x010a
        /*0742*/ 	.byte	0x3f
	.zero		1


	//   ....[107]....
        /*0744*/ 	.word	0x000072d0
        /*0748*/ 	.word	0x00000006
        /*074c*/ 	.word	0x00000000
        /*0750*/ 	.short	0x010a
        /*0752*/ 	.byte	0x3f
	.zero		1


	//   ....[108]....
        /*0754*/ 	.word	0x00007360
        /*0758*/ 	.word	0x00000009
        /*075c*/ 	.word	0x00000000
        /*0760*/ 	.short	0x010a
        /*0762*/ 	.byte	0x3f
	.zero		1


	//   ....[109]....
        /*0764*/ 	.word	0x000073f0
        /*0768*/ 	.word	0x00000006
        /*076c*/ 	.word	0x00000000
        /*0770*/ 	.short	0x010a
        /*0772*/ 	.byte	0x3f
	.zero		1


	//   ....[110]....
        /*0774*/ 	.word	0x00007480
        /*0778*/ 	.word	0x00000009
        /*077c*/ 	.word	0x00000000
        /*0780*/ 	.short	0x010a
        /*0782*/ 	.byte	0x3f
	.zero		1


	//   ....[111]....
        /*0784*/ 	.word	0x00007510
        /*0788*/ 	.word	0x00000006
        /*078c*/ 	.word	0x00000000
        /*0790*/ 	.short	0x010a
        /*0792*/ 	.byte	0x3f
	.zero		1


	//   ....[112]....
        /*0794*/ 	.word	0x000075a0
        /*0798*/ 	.word	0x00000009
        /*079c*/ 	.word	0x00000000
        /*07a0*/ 	.short	0x010a
        /*07a2*/ 	.byte	0x3f
	.zero		1


	//   ....[113]....
        /*07a4*/ 	.word	0x00007630
        /*07a8*/ 	.word	0x00000006
        /*07ac*/ 	.word	0x00000000
        /*07b0*/ 	.short	0x010a
        /*07b2*/ 	.byte	0x3f
	.zero		1


	//   ....[114]....
        /*07b4*/ 	.word	0x000076c0
        /*07b8*/ 	.word	0x00000009
        /*07bc*/ 	.word	0x00000000
        /*07c0*/ 	.short	0x010a
        /*07c2*/ 	.byte	0x3f
	.zero		1


	//   ....[115]....
        /*07c4*/ 	.word	0x00007750
        /*07c8*/ 	.word	0x00000006
        /*07cc*/ 	.word	0x00000000
        /*07d0*/ 	.short	0x010a
        /*07d2*/ 	.byte	0x3f
	.zero		1


	//   ....[116]....
        /*07d4*/ 	.word	0x000077e0
        /*07d8*/ 	.word	0x00000003
        /*07dc*/ 	.word	0x00000000
        /*07e0*/ 	.short	0x010a
        /*07e2*/ 	.byte	0x3f
	.zero		1


	//   ....[117]....
        /*07e4*/ 	.word	0x00007850
        /*07e8*/ 	.word	0x00000019
        /*07ec*/ 	.word	0xfffffff8
        /*07f0*/ 	.short	0x010a
        /*07f2*/ 	.byte	0x3f
	.zero		1


	//   ....[118]....
        /*07f4*/ 	.word	0x000078b0
        /*07f8*/ 	.word	0x0000006e
        /*07fc*/ 	.word	0x00000000
        /*0800*/ 	.short	0x010a
        /*0802*/ 	.byte	0x3f
	.zero		1


	//   ....[119]....
        /*0804*/ 	.word	0x00007910
        /*0808*/ 	.word	0x00000018
        /*080c*/ 	.word	0x00000008
        /*0810*/ 	.short	0x010a
        /*0812*/ 	.byte	0x3f
	.zero		1


	//   ....[120]....
        /*0814*/ 	.word	0x000079e0
        /*0818*/ 	.word	0x00000014
        /*081c*/ 	.word	0x00000110
        /*0820*/ 	.short	0x010a
        /*0822*/ 	.byte	0x3f
	.zero		1


	//   ....[121]....
        /*0824*/ 	.word	0x00007ac0
        /*0828*/ 	.word	0x00000006
        /*082c*/ 	.word	0x00000000
        /*0830*/ 	.short	0x010a
        /*0832*/ 	.byte	0x3f
	.zero		1


	//   ....[122]....
        /*0834*/ 	.word	0x00007b10
        /*0838*/ 	.word	0x00000007
        /*083c*/ 	.word	0x00000000
        /*0840*/ 	.short	0x010a
        /*0842*/ 	.byte	0x3f
	.zero		1


	//   ....[123]....
        /*0844*/ 	.word	0x00007b60
        /*0848*/ 	.word	0x00000006
        /*084c*/ 	.word	0x00000000
        /*0850*/ 	.short	0x010a
        /*0852*/ 	.byte	0x3f
	.zero		1


	//   ....[124]....
        /*0854*/ 	.word	0x00007bb0
        /*0858*/ 	.word	0x00000009
        /*085c*/ 	.word	0x00000000
        /*0860*/ 	.short	0x010a
        /*0862*/ 	.byte	0x3f
	.zero		1


	//   ....[125]....
        /*0864*/ 	.word	0x00007c00
        /*0868*/ 	.word	0x00000006
        /*086c*/ 	.word	0x00000000
        /*0870*/ 	.short	0x010a
        /*0872*/ 	.byte	0x3f
	.zero		1


	//   ....[126]....
        /*0874*/ 	.word	0x00007c50
        /*0878*/ 	.word	0x00000009
        /*087c*/ 	.word	0x00000000
        /*0880*/ 	.short	0x010a
        /*0882*/ 	.byte	0x3f
	.zero		1


	//   ....[127]....
        /*0884*/ 	.word	0x00007ca0
        /*0888*/ 	.word	0x00000006
        /*088c*/ 	.word	0x00000000
        /*0890*/ 	.short	0x010a
        /*0892*/ 	.byte	0x3f
	.zero		1


	//   ....[128]....
        /*0894*/ 	.word	0x00007cf0
        /*0898*/ 	.word	0x00000009
        /*089c*/ 	.word	0x00000000
        /*08a0*/ 	.short	0x010a
        /*08a2*/ 	.byte	0x3f
	.zero		1


	//   ....[129]....
        /*08a4*/ 	.word	0x00007d40
        /*08a8*/ 	.word	0x00000006
        /*08ac*/ 	.word	0x00000000
        /*08b0*/ 	.short	0x010a
        /*08b2*/ 	.byte	0x3f
	.zero		1


	//   ....[130]....
        /*08b4*/ 	.word	0x00007d90
        /*08b8*/ 	.word	0x00000009
        /*08bc*/ 	.word	0x00000000
        /*08c0*/ 	.short	0x010a
        /*08c2*/ 	.byte	0x3f
	.zero		1


	//   ....[131]....
        /*08c4*/ 	.word	0x00007de0
        /*08c8*/ 	.word	0x00000006
        /*08cc*/ 	.word	0x00000000
        /*08d0*/ 	.short	0x010a
        /*08d2*/ 	.byte	0x3f
	.zero		1


	//   ....[132]....
        /*08d4*/ 	.word	0x00007e30
        /*08d8*/ 	.word	0x00000009
        /*08dc*/ 	.word	0x00000000
        /*08e0*/ 	.short	0x010a
        /*08e2*/ 	.byte	0x3f
	.zero		1


	//   ....[133]....
        /*08e4*/ 	.word	0x00007e80
        /*08e8*/ 	.word	0x00000006
        /*08ec*/ 	.word	0x00000000
        /*08f0*/ 	.short	0x010a
        /*08f2*/ 	.byte	0x3f
	.zero		1


	//   ....[134]....
        /*08f4*/ 	.word	0x00007ed0
        /*08f8*/ 	.word	0x00000009
        /*08fc*/ 	.word	0x00000000
        /*0900*/ 	.short	0x010a
        /*0902*/ 	.byte	0x3f
	.zero		1


	//   ....[135]....
        /*0904*/ 	.word	0x00007f20
        /*0908*/ 	.word	0x00000006
        /*090c*/ 	.word	0x00000000
        /*0910*/ 	.short	0x010a
        /*0912*/ 	.byte	0x3f
	.zero		1


	//   ....[136]....
        /*0914*/ 	.word	0x00007f70
        /*0918*/ 	.word	0x00000009
        /*091c*/ 	.word	0x00000000
        /*0920*/ 	.short	0x010a
        /*0922*/ 	.byte	0x3f
	.zero		1


	//   ....[137]....
        /*0924*/ 	.word	0x00007fc0
        /*0928*/ 	.word	0x00000006
        /*092c*/ 	.word	0x00000000
        /*0930*/ 	.short	0x010a
        /*0932*/ 	.byte	0x3f
	.zero		1


	//   ....[138]....
        /*0934*/ 	.word	0x00008010
        /*0938*/ 	.word	0x00000009
        /*093c*/ 	.word	0x00000000
        /*0940*/ 	.short	0x010a
        /*0942*/ 	.byte	0x3f
	.zero		1


	//   ....[139]....
        /*0944*/ 	.word	0x00008060
        /*0948*/ 	.word	0x00000006
        /*094c*/ 	.word	0x00000000
        /*0950*/ 	.short	0x010a
        /*0952*/ 	.byte	0x3f
	.zero		1


	//   ....[140]....
        /*0954*/ 	.word	0x000080b0
        /*0958*/ 	.word	0x00000009
        /*095c*/ 	.word	0x00000000
        /*0960*/ 	.short	0x010a
        /*0962*/ 	.byte	0x3f
	.zero		1


	//   ....[141]....
        /*0964*/ 	.word	0x00008100
        /*0968*/ 	.word	0x00000006
        /*096c*/ 	.word	0x00000000
        /*0970*/ 	.short	0x010a
        /*0972*/ 	.byte	0x3f
	.zero		1


	//   ....[142]....
        /*0974*/ 	.word	0x00008150
        /*0978*/ 	.word	0x00000009
        /*097c*/ 	.word	0x00000000
        /*0980*/ 	.short	0x010a
        /*0982*/ 	.byte	0x3f
	.zero		1


	//   ....[143]....
        /*0984*/ 	.word	0x000081a0
        /*0988*/ 	.word	0x00000006
        /*098c*/ 	.word	0x00000000
        /*0990*/ 	.short	0x010a
        /*0992*/ 	.byte	0x3f
	.zero		1


	//   ....[144]....
        /*0994*/ 	.word	0x000081f0
        /*0998*/ 	.word	0x00000009
        /*099c*/ 	.word	0x00000000
        /*09a0*/ 	.short	0x010a
        /*09a2*/ 	.byte	0x3f
	.zero		1


	//   ....[145]....
        /*09a4*/ 	.word	0x00008240
        /*09a8*/ 	.word	0x00000006
        /*09ac*/ 	.word	0x00000000
        /*09b0*/ 	.short	0x010a
        /*09b2*/ 	.byte	0x3f
	.zero		1


	//   ....[146]....
        /*09b4*/ 	.word	0x00008290
        /*09b8*/ 	.word	0x00000009
        /*09bc*/ 	.word	0x00000000
        /*09c0*/ 	.short	0x010a
        /*09c2*/ 	.byte	0x3f
	.zero		1


	//   ....[147]....
        /*09c4*/ 	.word	0x000082e0
        /*09c8*/ 	.word	0x00000006
        /*09cc*/ 	.word	0x00000000
        /*09d0*/ 	.short	0x010a
        /*09d2*/ 	.byte	0x3f
	.zero		1


	//   ....[148]....
        /*09d4*/ 	.word	0x00008330
        /*09d8*/ 	.word	0x00000009
        /*09dc*/ 	.word	0x00000000
        /*09e0*/ 	.short	0x010a
        /*09e2*/ 	.byte	0x3f
	.zero		1


	//   ....[149]....
        /*09e4*/ 	.word	0x00008380
        /*09e8*/ 	.word	0x00000006
        /*09ec*/ 	.word	0x00000000
        /*09f0*/ 	.short	0x010a
        /*09f2*/ 	.byte	0x3f
	.zero		1


	//   ....[150]....
        /*09f4*/ 	.word	0x000083d0
        /*09f8*/ 	.word	0x00000009
        /*09fc*/ 	.word	0x00000000
        /*0a00*/ 	.short	0x010a
        /*0a02*/ 	.byte	0x3f
	.zero		1


	//   ....[151]....
        /*0a04*/ 	.word	0x00008420
        /*0a08*/ 	.word	0x00000006
        /*0a0c*/ 	.word	0x00000000
        /*0a10*/ 	.short	0x010a
        /*0a12*/ 	.byte	0x3f
	.zero		1


	//   ....[152]....
        /*0a14*/ 	.word	0x00008470
        /*0a18*/ 	.word	0x00000009
        /*0a1c*/ 	.word	0x00000000
        /*0a20*/ 	.short	0x010a
        /*0a22*/ 	.byte	0x3f
	.zero		1


	//   ....[153]....
        /*0a24*/ 	.word	0x000084c0
        /*0a28*/ 	.word	0x00000006
        /*0a2c*/ 	.word	0x00000000
        /*0a30*/ 	.short	0x010a
        /*0a32*/ 	.byte	0x3f
	.zero		1


	//----- nvinfo : EIATTR_NUM_MBARRIERS
	.align		4
.L_28:
        /*0a34*/ 	.byte	0x03, 0x38
        /*0a36*/ 	.short	0x004a


	//----- nvinfo : EIATTR_EXIT_INSTR_OFFSETS
	.align		4
        /*0a38*/ 	.byte	0x04, 0x1c
        /*0a3a*/ 	.short	(.L_30 - .L_29)


	//   ....[0]....
.L_29:
        /*0a3c*/ 	.word	0x00001740


	//   ....[1]....
        /*0a40*/ 	.word	0x000017a0


	//   ....[2]....
        /*0a44*/ 	.word	0x00005640


	//   ....[3]....
        /*0a48*/ 	.word	0x00005670


	//   ....[4]....
        /*0a4c*/ 	.word	0x00007830


	//----- nvinfo : EIATTR_MAX_THREADS
	.align		4
.L_30:
        /*0a50*/ 	.byte	0x04, 0x05
        /*0a52*/ 	.short	(.L_32 - .L_31)
.L_31:
        /*0a54*/ 	.word	0x00000180
        /*0a58*/ 	.word	0x00000001
        /*0a5c*/ 	.word	0x00000001


	//----- nvinfo : EIATTR_CRS_STACK_SIZE
	.align		4
.L_32:
        /*0a60*/ 	.byte	0x04, 0x1e
        /*0a62*/ 	.short	(.L_34 - .L_33)
.L_33:
        /*0a64*/ 	.word	0x00000000


	//----- nvinfo : EIATTR_CBANK_PARAM_SIZE
	.align		4
.L_34:
        /*0a68*/ 	.byte	0x03, 0x19
        /*0a6a*/ 	.short	0x0570


	//----- nvinfo : EIATTR_PARAM_CBANK
	.align		4
        /*0a6c*/ 	.byte	0x04, 0x0a
        /*0a6e*/ 	.short	(.L_36 - .L_35)
	.align		4
.L_35:
        /*0a70*/ 	.word	index@(.nv.constant0._ZN7cutlass13device_kernelINS_4gemm6kernel13GemmUniversalIN4cute5tupleIJiiiiEEENS1_10collective13CollectiveMmaINS1_43MainloopSm90TmaGmmaWarpSpecializedSparseFP8ILi34ENS5_IJNS4_1CILi1EEENSA_ILi2EEESB_EEENS1_32KernelTmaWarpSpecializedPingpongEEENS5_IJNSA_ILi64EEESG_SG_EEENS_12float_e4m3_tENS5_IJNS4_6LayoutINS5_IJiNS5_IJSC_iEEEiEEENS5_IJlNS5_IJSB_SC_EEElEEEEENSJ_INS5_IJNS5_IJSG_iEEESP_iEEENS5_IJNS5_IJSG_NSA_ILi4096EEEEEENS5_IJSB_lEEElEEEEEEEESI_NS5_IJlSB_lEEENS4_8TiledMMAINS4_8MMA_AtomIJNS4_4SM904GMMA6SPARSE31GMMA_64x64x64_F32E4M3E4M3_SS_TNILNS11_7ScaleInE1ELS14_1ELNS11_9SparseSelE0EEEEEENSJ_INS5_IJSB_SB_SB_EEENS5_IJNSA_ILi0EEES19_S19_EEEEENS5_IJNS4_10UnderscoreES1C_S1C_EEEEENS4_23SM90_TMA_LOAD_MULTICASTENS4_14ComposedLayoutINS4_7SwizzleILi1ELi4ELi3EEENS4_25smem_sparse_ptr_flag_bitsILi2ELi8EEENSJ_INS5_IJNS5_IJSB_NSA_ILi8EEEEEENS5_IJSC_NSA_ILi32EEEEEEEEENS5_IJNS5_IJS19_SG_EEESM_EEEEEEEvNS4_8identityENS4_13SM90_TMA_LOADENS1G_INS1H_ILi2ELi4ELi3EEENS4_18smem_ptr_flag_bitsILi8EEENSJ_INS5_IJS1L_SG_EEENS5_IJSG_SB_EEEEEEEvS1U_EENS_8epilogue10collective6detail29Sm90TmaWarpSpecializedAdapterINS25_15DefaultEpilogueIfNS5_IJSB_llEEES29_NS24_6thread17LinearCombinationIfLi1EffLNS2A_9ScaleType4KindE0ELNS_15FloatRoundStyleE2EfEENS1_15EpilogueDefaultEEEEEvvEEEEvNT_6ParamsE)
        /*0a74*/ 	.short	0x0210
        /*0a76*/ 	.short	0x0570


	//----- nvinfo : EIATTR_SW_WAR
	.align		4
.L_36:
        /*0a78*/ 	.byte	0x04, 0x36
        /*0a7a*/ 	.short	(.L_38 - .L_37)
.L_37:
        /*0a7c*/ 	.word	0x00000008
.L_38:


//--------------------- .nv.callgraph             --------------------------
	.section	.nv.callgraph,"",@"SHT_CUDA_CALLGRAPH"
	.align	4
	.sectionentsize	8
	.align		4
        /*0000*/ 	.word	0x00000000
	.align		4
        /*0004*/ 	.word	0xffffffff
	.align		4
        /*0008*/ 	.word	0x00000000
	.align		4
        /*000c*/ 	.word	0xfffffffe
	.align		4
        /*0010*/ 	.word	0x00000000
	.align		4
        /*0014*/ 	.word	0xfffffffd
	.align		4
        /*0018*/ 	.word	0x00000000
	.align		4
        /*001c*/ 	.word	0xfffffffc


//--------------------- .nv.constant4             --------------------------
	.section	.nv.constant4,"a",@progbits
	.align	8
	.align		8
.nv.constant4:
        /*0000*/ 	.dword	_ZN39_INTERNAL_f31cfcc9_4_k_cu_d91cf8fd_38714cuda3std3__45__cpo5beginE
	.align		8
        /*0008*/ 	.dword	_ZN39_INTERNAL_f31cfcc9_4_k_cu_d91cf8fd_38714cuda3std3__45__cpo3endE
	.align		8
        /*0010*/ 	.dword	_ZN39_INTERNAL_f31cfcc9_4_k_cu_d91cf8fd_38714cuda3std3__45__cpo6cbeginE
	.align		8
        /*0018*/ 	.dword	_ZN39_INTERNAL_f31cfcc9_4_k_cu_d91cf8fd_38714cuda3std3__45__cpo4cendE
	.align		8
        /*0020*/ 	.dword	_ZN39_INTERNAL_f31cfcc9_4_k_cu_d91cf8fd_38714cuda3std3__441_GLOBAL__N__f31cfcc9_4_k_cu_d91cf8fd_38716ignoreE
	.align		8
        /*0028*/ 	.dword	_ZN39_INTERNAL_f31cfcc9_4_k_cu_d91cf8fd_38714cuda3std3__419piecewise_constructE
	.align		8
        /*0030*/ 	.dword	_ZN39_INTERNAL_f31cfcc9_4_k_cu_d91cf8fd_38714cuda3std3__48in_placeE
	.align		8
        /*0038*/ 	.dword	_ZN39_INTERNAL_f31cfcc9_4_k_cu_d91cf8fd_38714cuda3std6ranges3__45__cpo4swapE
	.align		8
        /*0040*/ 	.dword	_ZN39_INTERNAL_f31cfcc9_4_k_cu_d91cf8fd_38714cuda3std6ranges3__45__cpo9iter_moveE
	.align		8
        /*0048*/ 	.dword	_ZN39_INTERNAL_f31cfcc9_4_k_cu_d91cf8fd_38714cute7productE
	.align		8
        /*0050*/ 	.dword	_ZN39_INTERNAL_f31cfcc9_4_k_cu_d91cf8fd_38714cute1_E


//--------------------- .text._ZN7cutlass13device_kernelINS_4gemm6kernel13GemmUniversalIN4cute5tupleIJiiiiEEENS1_10collective13CollectiveMmaINS1_43MainloopSm90TmaGmmaWarpSpecializedSparseFP8ILi34ENS5_IJNS4_1CILi1EEENSA_ILi2EEESB_EEENS1_32KernelTmaWarpSpecializedPingpongEEENS5_IJNSA_ILi64EEESG_SG_EEENS_12float_e4m3_tENS5_IJNS4_6LayoutINS5_IJiNS5_IJSC_iEEEiEEENS5_IJlNS5_IJSB_SC_EEElEEEEENSJ_INS5_IJNS5_IJSG_iEEESP_iEEENS5_IJNS5_IJSG_NSA_ILi4096EEEEEENS5_IJSB_lEEElEEEEEEEESI_NS5_IJlSB_lEEENS4_8TiledMMAINS4_8MMA_AtomIJNS4_4SM904GMMA6SPARSE31GMMA_64x64x64_F32E4M3E4M3_SS_TNILNS11_7ScaleInE1ELS14_1ELNS11_9SparseSelE0EEEEEENSJ_INS5_IJSB_SB_SB_EEENS5_IJNSA_ILi0EEES19_S19_EEEEENS5_IJNS4_10UnderscoreES1C_S1C_EEEEENS4_23SM90_TMA_LOAD_MULTICASTENS4_14ComposedLayoutINS4_7SwizzleILi1ELi4ELi3EEENS4_25smem_sparse_ptr_flag_bitsILi2ELi8EEENSJ_INS5_IJNS5_IJSB_NSA_ILi8EEEEEENS5_IJSC_NSA_ILi32EEEEEEEEENS5_IJNS5_IJS19_SG_EEESM_EEEEEEEvNS4_8identityENS4_13SM90_TMA_LOADENS1G_INS1H_ILi2ELi4ELi3EEENS4_18smem_ptr_flag_bitsILi8EEENSJ_INS5_IJS1L_SG_EEENS5_IJSG_SB_EEEEEEEvS1U_EENS_8epilogue10collective6detail29Sm90TmaWarpSpecializedAdapterINS25_15DefaultEpilogueIfNS5_IJSB_llEEES29_NS24_6thread17LinearCombinationIfLi1EffLNS2A_9ScaleType4KindE0ELNS_15FloatRoundStyleE2EfEENS1_15EpilogueDefaultEEEEEvvEEEEvNT_6ParamsE --------------------------
	.section	.text._ZN7cutlass13device_kernelINS_4gemm6kernel13GemmUniversalIN4cute5tupleIJiiiiEEENS1_10collective13CollectiveMmaINS1_43MainloopSm90TmaGmmaWarpSpecializedSparseFP8ILi34ENS5_IJNS4_1CILi1EEENSA_ILi2EEESB_EEENS1_32KernelTmaWarpSpecializedPingpongEEENS5_IJNSA_ILi64EEESG_SG_EEENS_12float_e4m3_tENS5_IJNS4_6LayoutINS5_IJiNS5_IJSC_iEEEiEEENS5_IJlNS5_IJSB_SC_EEElEEEEENSJ_INS5_IJNS5_IJSG_iEEESP_iEEENS5_IJNS5_IJSG_NSA_ILi4096EEEEEENS5_IJSB_lEEElEEEEEEEESI_NS5_IJlSB_lEEENS4_8TiledMMAINS4_8MMA_AtomIJNS4_4SM904GMMA6SPARSE31GMMA_64x64x64_F32E4M3E4M3_SS_TNILNS11_7ScaleInE1ELS14_1ELNS11_9SparseSelE0EEEEEENSJ_INS5_IJSB_SB_SB_EEENS5_IJNSA_ILi0EEES19_S19_EEEEENS5_IJNS4_10UnderscoreES1C_S1C_EEEEENS4_23SM90_TMA_LOAD_MULTICASTENS4_14ComposedLayoutINS4_7SwizzleILi1ELi4ELi3EEENS4_25smem_sparse_ptr_flag_bitsILi2ELi8EEENSJ_INS5_IJNS5_IJSB_NSA_ILi8EEEEEENS5_IJSC_NSA_ILi32EEEEEEEEENS5_IJNS5_IJS19_SG_EEESM_EEEEEEEvNS4_8identityENS4_13SM90_TMA_LOADENS1G_INS1H_ILi2ELi4ELi3EEENS4_18smem_ptr_flag_bitsILi8EEENSJ_INS5_IJS1L_SG_EEENS5_IJSG_SB_EEEEEEEvS1U_EENS_8epilogue10collective6detail29Sm90TmaWarpSpecializedAdapterINS25_15DefaultEpilogueIfNS5_IJSB_llEEES29_NS24_6thread17LinearCombinationIfLi1EffLNS2A_9ScaleType4KindE0ELNS_15FloatRoundStyleE2EfEENS1_15EpilogueDefaultEEEEEvvEEEEvNT_6ParamsE,"ax",@progbits
	.align	128
.text._ZN7cutlass13device_kernelINS_4gemm6kernel13GemmUniversalIN4cute5tupleIJiiiiEEENS1_10collective13CollectiveMmaINS1_43MainloopSm90TmaGmmaWarpSpecializedSparseFP8ILi34ENS5_IJNS4_1CILi1EEENSA_ILi2EEESB_EEENS1_32KernelTmaWarpSpecializedPingpongEEENS5_IJNSA_ILi64EEESG_SG_EEENS_12float_e4m3_tENS5_IJNS4_6LayoutINS5_IJiNS5_IJSC_iEEEiEEENS5_IJlNS5_IJSB_SC_EEElEEEEENSJ_INS5_IJNS5_IJSG_iEEESP_iEEENS5_IJNS5_IJSG_NSA_ILi4096EEEEEENS5_IJSB_lEEElEEEEEEEESI_NS5_IJlSB_lEEENS4_8TiledMMAINS4_8MMA_AtomIJNS4_4SM904GMMA6SPARSE31GMMA_64x64x64_F32E4M3E4M3_SS_TNILNS11_7ScaleInE1ELS14_1ELNS11_9SparseSelE0EEEEEENSJ_INS5_IJSB_SB_SB_EEENS5_IJNSA_ILi0EEES19_S19_EEEEENS5_IJNS4_10UnderscoreES1C_S1C_EEEEENS4_23SM90_TMA_LOAD_MULTICASTENS4_14ComposedLayoutINS4_7SwizzleILi1ELi4ELi3EEENS4_25smem_sparse_ptr_flag_bitsILi2ELi8EEENSJ_INS5_IJNS5_IJSB_NSA_ILi8EEEEEENS5_IJSC_NSA_ILi32EEEEEEEEENS5_IJNS5_IJS19_SG_EEESM_EEEEEEEvNS4_8identityENS4_13SM90_TMA_LOADENS1G_INS1H_ILi2ELi4ELi3EEENS4_18smem_ptr_flag_bitsILi8EEENSJ_INS5_IJS1L_SG_EEENS5_IJSG_SB_EEEEEEEvS1U_EENS_8epilogue10collective6detail29Sm90TmaWarpSpecializedAdapterINS25_15DefaultEpilogueIfNS5_IJSB_llEEES29_NS24_6thread17LinearCombinationIfLi1EffLNS2A_9ScaleType4KindE0ELNS_15FloatRoundStyleE2EfEENS1_15EpilogueDefaultEEEEEvvEEEEvNT_6ParamsE:
        .type           _ZN7cutlass13device_kernelINS_4gemm6kernel13GemmUniversalIN4cute5tupleIJiiiiEEENS1_10collective13CollectiveMmaINS1_43MainloopSm90TmaGmmaWarpSpecializedSparseFP8ILi34ENS5_IJNS4_1CILi1EEENSA_ILi2EEESB_EEENS1_32KernelTmaWarpSpecializedPingpongEEENS5_IJNSA_ILi64EEESG_SG_EEENS_12float_e4m3_tENS5_IJNS4_6LayoutINS5_IJiNS5_IJSC_iEEEiEEENS5_IJlNS5_IJSB_SC_EEElEEEEENSJ_INS5_IJNS5_IJSG_iEEESP_iEEENS5_IJNS5_IJSG_NSA_ILi4096EEEEEENS5_IJSB_lEEElEEEEEEEESI_NS5_IJlSB_lEEENS4_8TiledMMAINS4_8MMA_AtomIJNS4_4SM904GMMA6SPARSE31GMMA_64x64x64_F32E4M3E4M3_SS_TNILNS11_7ScaleInE1ELS14_1ELNS11_9SparseSelE0EEEEEENSJ_INS5_IJSB_SB_SB_EEENS5_IJNSA_ILi0EEES19_S19_EEEEENS5_IJNS4_10UnderscoreES1C_S1C_EEEEENS4_23SM90_TMA_LOAD_MULTICASTENS4_14ComposedLayoutINS4_7SwizzleILi1ELi4ELi3EEENS4_25smem_sparse_ptr_flag_bitsILi2ELi8EEENSJ_INS5_IJNS5_IJSB_NSA_ILi8EEEEEENS5_IJSC_NSA_ILi32EEEEEEEEENS5_IJNS5_IJS19_SG_EEESM_EEEEEEEvNS4_8identityENS4_13SM90_TMA_LOADENS1G_INS1H_ILi2ELi4ELi3EEENS4_18smem_ptr_flag_bitsILi8EEENSJ_INS5_IJS1L_SG_EEENS5_IJSG_SB_EEEEEEEvS1U_EENS_8epilogue10collective6detail29Sm90TmaWarpSpecializedAdapterINS25_15DefaultEpilogueIfNS5_IJSB_llEEES29_NS24_6thread17LinearCombinationIfLi1EffLNS2A_9ScaleType4KindE0ELNS_15FloatRoundStyleE2EfEENS1_15EpilogueDefaultEEEEEvvEEEEvNT_6ParamsE,@function
        .size           _ZN7cutlass13device_kernelINS_4gemm6kernel13GemmUniversalIN4cute5tupleIJiiiiEEENS1_10collective13CollectiveMmaINS1_43MainloopSm90TmaGmmaWarpSpecializedSparseFP8ILi34ENS5_IJNS4_1CILi1EEENSA_ILi2EEESB_EEENS1_32KernelTmaWarpSpecializedPingpongEEENS5_IJNSA_ILi64EEESG_SG_EEENS_12float_e4m3_tENS5_IJNS4_6LayoutINS5_IJiNS5_IJSC_iEEEiEEENS5_IJlNS5_IJSB_SC_EEElEEEEENSJ_INS5_IJNS5_IJSG_iEEESP_iEEENS5_IJNS5_IJSG_NSA_ILi4096EEEEEENS5_IJSB_lEEElEEEEEEEESI_NS5_IJlSB_lEEENS4_8TiledMMAINS4_8MMA_AtomIJNS4_4SM904GMMA6SPARSE31GMMA_64x64x64_F32E4M3E4M3_SS_TNILNS11_7ScaleInE1ELS14_1ELNS11_9SparseSelE0EEEEEENSJ_INS5_IJSB_SB_SB_EEENS5_IJNSA_ILi0EEES19_S19_EEEEENS5_IJNS4_10UnderscoreES1C_S1C_EEEEENS4_23SM90_TMA_LOAD_MULTICASTENS4_14ComposedLayoutINS4_7SwizzleILi1ELi4ELi3EEENS4_25smem_sparse_ptr_flag_bitsILi2ELi8EEENSJ_INS5_IJNS5_IJSB_NSA_ILi8EEEEEENS5_IJSC_NSA_ILi32EEEEEEEEENS5_IJNS5_IJS19_SG_EEESM_EEEEEEEvNS4_8identityENS4_13SM90_TMA_LOADENS1G_INS1H_ILi2ELi4ELi3EEENS4_18smem_ptr_flag_bitsILi8EEENSJ_INS5_IJS1L_SG_EEENS5_IJSG_SB_EEEEEEEvS1U_EENS_8epilogue10collective6detail29Sm90TmaWarpSpecializedAdapterINS25_15DefaultEpilogueIfNS5_IJSB_llEEES29_NS24_6thread17LinearCombinationIfLi1EffLNS2A_9ScaleType4KindE0ELNS_15FloatRoundStyleE2EfEENS1_15EpilogueDefaultEEEEEvvEEEEvNT_6ParamsE,(.L_x_195 - _ZN7cutlass13device_kernelINS_4gemm6kernel13GemmUniversalIN4cute5tupleIJiiiiEEENS1_10collective13CollectiveMmaINS1_43MainloopSm90TmaGmmaWarpSpecializedSparseFP8ILi34ENS5_IJNS4_1CILi1EEENSA_ILi2EEESB_EEENS1_32KernelTmaWarpSpecializedPingpongEEENS5_IJNSA_ILi64EEESG_SG_EEENS_12float_e4m3_tENS5_IJNS4_6LayoutINS5_IJiNS5_IJSC_iEEEiEEENS5_IJlNS5_IJSB_SC_EEElEEEEENSJ_INS5_IJNS5_IJSG_iEEESP_iEEENS5_IJNS5_IJSG_NSA_ILi4096EEEEEENS5_IJSB_lEEElEEEEEEEESI_NS5_IJlSB_lEEENS4_8TiledMMAINS4_8MMA_AtomIJNS4_4SM904GMMA6SPARSE31GMMA_64x64x64_F32E4M3E4M3_SS_TNILNS11_7ScaleInE1ELS14_1ELNS11_9SparseSelE0EEEEEENSJ_INS5_IJSB_SB_SB_EEENS5_IJNSA_ILi0EEES19_S19_EEEEENS5_IJNS4_10UnderscoreES1C_S1C_EEEEENS4_23SM90_TMA_LOAD_MULTICASTENS4_14ComposedLayoutINS4_7SwizzleILi1ELi4ELi3EEENS4_25smem_sparse_ptr_flag_bitsILi2ELi8EEENSJ_INS5_IJNS5_IJSB_NSA_ILi8EEEEEENS5_IJSC_NSA_ILi32EEEEEEEEENS5_IJNS5_IJS19_SG_EEESM_EEEEEEEvNS4_8identityENS4_13SM90_TMA_LOADENS1G_INS1H_ILi2ELi4ELi3EEENS4_18smem_ptr_flag_bitsILi8EEENSJ_INS5_IJS1L_SG_EEENS5_IJSG_SB_EEEEEEEvS1U_EENS_8epilogue10collective6detail29Sm90TmaWarpSpecializedAdapterINS25_15DefaultEpilogueIfNS5_IJSB_llEEES29_NS24_6thread17LinearCombinationIfLi1EffLNS2A_9ScaleType4KindE0ELNS_15FloatRoundStyleE2EfEENS1_15EpilogueDefaultEEEEEvvEEEEvNT_6ParamsE)
        .other          _ZN7cutlass13device_kernelINS_4gemm6kernel13GemmUniversalIN4cute5tupleIJiiiiEEENS1_10collective13CollectiveMmaINS1_43MainloopSm90TmaGmmaWarpSpecializedSparseFP8ILi34ENS5_IJNS4_1CILi1EEENSA_ILi2EEESB_EEENS1_32KernelTmaWarpSpecializedPingpongEEENS5_IJNSA_ILi64EEESG_SG_EEENS_12float_e4m3_tENS5_IJNS4_6LayoutINS5_IJiNS5_IJSC_iEEEiEEENS5_IJlNS5_IJSB_SC_EEElEEEEENSJ_INS5_IJNS5_IJSG_iEEESP_iEEENS5_IJNS5_IJSG_NSA_ILi4096EEEEEENS5_IJSB_lEEElEEEEEEEESI_NS5_IJlSB_lEEENS4_8TiledMMAINS4_8MMA_AtomIJNS4_4SM904GMMA6SPARSE31GMMA_64x64x64_F32E4M3E4M3_SS_TNILNS11_7ScaleInE1ELS14_1ELNS11_9SparseSelE0EEEEEENSJ_INS5_IJSB_SB_SB_EEENS5_IJNSA_ILi0EEES19_S19_EEEEENS5_IJNS4_10UnderscoreES1C_S1C_EEEEENS4_23SM90_TMA_LOAD_MULTICASTENS4_14ComposedLayoutINS4_7SwizzleILi1ELi4ELi3EEENS4_25smem_sparse_ptr_flag_bitsILi2ELi8EEENSJ_INS5_IJNS5_IJSB_NSA_ILi8EEEEEENS5_IJSC_NSA_ILi32EEEEEEEEENS5_IJNS5_IJS19_SG_EEESM_EEEEEEEvNS4_8identityENS4_13SM90_TMA_LOADENS1G_INS1H_ILi2ELi4ELi3EEENS4_18smem_ptr_flag_bitsILi8EEENSJ_INS5_IJS1L_SG_EEENS5_IJSG_SB_EEEEEEEvS1U_EENS_8epilogue10collective6detail29Sm90TmaWarpSpecializedAdapterINS25_15DefaultEpilogueIfNS5_IJSB_llEEES29_NS24_6thread17LinearCombinationIfLi1EffLNS2A_9ScaleType4KindE0ELNS_15FloatRoundStyleE2EfEENS1_15EpilogueDefaultEEEEEvvEEEEvNT_6ParamsE,@"STO_CUDA_ENTRY STV_DEFAULT"
_ZN7cutlass13device_kernelINS_4gemm6kernel13GemmUniversalIN4cute5tupleIJiiiiEEENS1_10collective13CollectiveMmaINS1_43MainloopSm90TmaGmmaWarpSpecializedSparseFP8ILi34ENS5_IJNS4_1CILi1EEENSA_ILi2EEESB_EEENS1_32KernelTmaWarpSpecializedPingpongEEENS5_IJNSA_ILi64EEESG_SG_EEENS_12float_e4m3_tENS5_IJNS4_6LayoutINS5_IJiNS5_IJSC_iEEEiEEENS5_IJlNS5_IJSB_SC_EEElEEEEENSJ_INS5_IJNS5_IJSG_iEEESP_iEEENS5_IJNS5_IJSG_NSA_ILi4096EEEEEENS5_IJSB_lEEElEEEEEEEESI_NS5_IJlSB_lEEENS4_8TiledMMAINS4_8MMA_AtomIJNS4_4SM904GMMA6SPARSE31GMMA_64x64x64_F32E4M3E4M3_SS_TNILNS11_7ScaleInE1ELS14_1ELNS11_9SparseSelE0EEEEEENSJ_INS5_IJSB_SB_SB_EEENS5_IJNSA_ILi0EEES19_S19_EEEEENS5_IJNS4_10UnderscoreES1C_S1C_EEEEENS4_23SM90_TMA_LOAD_MULTICASTENS4_14ComposedLayoutINS4_7SwizzleILi1ELi4ELi3EEENS4_25smem_sparse_ptr_flag_bitsILi2ELi8EEENSJ_INS5_IJNS5_IJSB_NSA_ILi8EEEEEENS5_IJSC_NSA_ILi32EEEEEEEEENS5_IJNS5_IJS19_SG_EEESM_EEEEEEEvNS4_8identityENS4_13SM90_TMA_LOADENS1G_INS1H_ILi2ELi4ELi3EEENS4_18smem_ptr_flag_bitsILi8EEENSJ_INS5_IJS1L_SG_EEENS5_IJSG_SB_EEEEEEEvS1U_EENS_8epilogue10collective6detail29Sm90TmaWarpSpecializedAdapterINS25_15DefaultEpilogueIfNS5_IJSB_llEEES29_NS24_6thread17LinearCombinationIfLi1EffLNS2A_9ScaleType4KindE0ELNS_15FloatRoundStyleE2EfEENS1_15EpilogueDefaultEEEEEvvEEEEvNT_6ParamsE:
[----:B------:R-:W-:Y:S01]  /*0000*/  LDC R1, c[0x0][0x28] ;  /* 0x00000a00ff017b82 */ /* 0x000fe20000000800 */
[----:B------:R-:W0:Y:S01]  /*0010*/  S2R R10, SR_TID.X ;  /* 0x00000000000a7919 */ /* 0x000e220000002100 */
[----:B------:R-:W-:Y:S01]  /*0020*/  ELECT P0, URZ, PT ;  /* 0x00000000003f782f */ /* 0x000fe20003800000 */
[----:B------:R-:W-:Y:S01]  /*0030*/  BSSY B0, `(.L_x_0) ;  /* 0x0000012000007945 */ /* 0x000fe20003800000 */
[--C-:B0-----:R-:W-:Y:S02]  /*0040*/  SHF.R.U32.HI R0, RZ, 0x5, R10.reuse ;  /* 0x00000005ff007819 */ /* 0x101fe4000001160a */
[----:B------:R-:W-:-:S03]  /*0050*/  SHF.R.U32.HI R4, RZ, 0x7, R10 ;  /* 0x00000007ff047819 */ /* 0x000fc6000001160a */
[----:B------:R-:W0:Y:S04]  /*0060*/  SHFL.IDX PT, R2, R0, RZ, 0x1f ;  /* 0x00001fff00027589 */ /* 0x000e2800000e0000 */
[----:B------:R1:W2:Y:S01]  /*0070*/  SHFL.IDX PT, R5, R4, RZ, 0x1f ;  /* 0x00001fff04057589 */ /* 0x0002a200000e0000 */
[----:B0-----:R-:W-:-:S13]  /*0080*/  ISETP.NE.OR P0, PT, R2, RZ, !P0 ;  /* 0x000000ff0200720c */ /* 0x001fda0004705670 */
[----:B-12---:R-:W-:Y:S05]  /*0090*/  @P0 BRA `(.L_x_1) ;  /* 0x00000000002c0947 */ /* 0x006fea0003800000 */
[----:B------:R-:W-:Y:S02]  /*00a0*/  ULDC.64 UR4, c[0x0][0x198] ;  /* 0x0000660000047ab9 */ /* 0x000fe40000000a00 */
[----:B------:R-:W-:Y:S02]  /*00b0*/  UIADD3 UR6, UP0, UR4, 0xf0, URZ ;  /* 0x000000f004067890 */ /* 0x000fe4000ff1e03f */
[----:B------:R-:W-:Y:S02]  /*00c0*/  UIADD3 UR8, UP1, UR4, 0x1f0, URZ ;  /* 0x000001f004087890 */ /* 0x000fe4000ff3e03f */
[----:B------:R-:W-:Y:S02]  /*00d0*/  UIADD3 UR4, UP2, UR4, 0x2f0, URZ ;  /* 0x000002f004047890 */ /* 0x000fe4000ff5e03f */
[----:B------:R-:W-:Y:S02]  /*00e0*/  UIADD3.X UR7, URZ, UR5, URZ, UP0, !UPT ;  /* 0x000000053f077290 */ /* 0x000fe400087fe43f */
[----:B------:R-:W-:-:S02]  /*00f0*/  UIADD3.X UR9, URZ, UR5, URZ, UP1, !UPT ;  /* 0x000000053f097290 */ /* 0x000fc40008ffe43f */
[----:B------:R-:W-:-:S05]  /*0100*/  UIADD3.X UR5, URZ, UR5, URZ, UP2, !UPT ;  /* 0x000000053f057290 */ /* 0x000fca00097fe43f */
[----:B------:R0:W-:Y:S02]  /*0110*/  UTMACCTL.PF [UR6] ;  /* 0x00000000060079b9 */ /* 0x0001e40008040000 */
[----:B------:R0:W-:Y:S02]  /*0120*/  UTMACCTL.PF [UR8] ;  /* 0x00000000080079b9 */ /* 0x0001e40008040000 */
[----:B------:R0:W-:Y:S02]  /*0130*/  UTMACCTL.PF [UR4] ;  /* 0x00000000040079b9 */ /* 0x0001e40008040000 */
[----:B0-----:R-:W-:Y:S01]  /*0140*/  NOP ;  /* 0x0000000000007918 */ /* 0x001fe20000000000 */
.L_x_1:
[----:B------:R-:W-:Y:S05]  /*0150*/  BSYNC B0 ;  /* 0x0000000000007941 */ /* 0x000fea0003800000 */
.L_x_0:
[----:B------:R-:W0:Y:S01]  /*0160*/  SHFL.IDX PT, R6, R0, RZ, 0x1f ;  /* 0x00001fff00067589 */ /* 0x000e2200000e0000 */
[----:B------:R-:W-:Y:S02]  /*0170*/  SHF.R.S32.HI R3, RZ, 0x1f, R10 ;  /* 0x0000001fff037819 */ /* 0x000fe4000001140a */
[----:B0-----:R-:W-:-:S13]  /*0180*/  ISETP.NE.AND P0, PT, R6, RZ, PT ;  /* 0x000000ff0600720c */ /* 0x001fda0003f05270 */
[----:B------:R-:W-:Y:S05]  /*0190*/  @P0 BRA `(.L_x_2) ;  /* 0x0000000400540947 */ /* 0x000fea0003800000 */
[----:B------:R-:W-:Y:S01]  /*01a0*/  ELECT P0, URZ, PT ;  /* 0x00000000003f782f */ /* 0x000fe20003800000 */
[----:B------:R-:W-:-:S12]  /*01b0*/  BSSY B0, `(.L_x_2) ;  /* 0x0000053000007945 */ /* 0x000fd80003800000 */
[----:B------:R-:W-:Y:S05]  /*01c0*/  @!P0 BRA `(.L_x_3) ;  /* 0x0000000400448947 */ /* 0x000fea0003800000 */
[----:B------:R-:W0:Y:S01]  /*01d0*/  S2UR UR8, SR_CgaCtaId ;  /* 0x00000000000879c3 */ /* 0x000e220000008800 */
[----:B------:R-:W-:Y:S01]  /*01e0*/  UMOV UR4, 0x400 ;  /* 0x0000040000047882 */ /* 0x000fe20000000000 */
[----:B------:R-:W-:Y:S01]  /*01f0*/  UMOV UR5, 0x1 ;  /* 0x0000000100057882 */ /* 0x000fe20000000000 */
[----:B------:R-:W-:Y:S02]  /*0200*/  UMOV UR6, 0x2 ;  /* 0x0000000200067882 */ /* 0x000fe40000000000 */
[----:B------:R-:W-:-:S04]  /*0210*/  UIADD3 UR6, -UR6, 0x100000, URZ ;  /* 0x0010000006067890 */ /* 0x000fc8000fffe13f */
[----:B------:R-:W-:Y:S02]  /*0220*/  USHF.L.U32 UR7, UR6, 0xb, URZ ;  /* 0x0000000b06077899 */ /* 0x000fe4000800063f */
[----:B------:R-:W-:Y:S02]  /*0230*/  USHF.L.U32 UR6, UR6, 0x1, URZ ;  /* 0x0000000106067899 */ /* 0x000fe4000800063f */
[----:B0-----:R-:W-:Y:S02]  /*0240*/  ULEA UR8, UR8, UR4, 0x18 ;  /* 0x0000000408087291 */ /* 0x001fe4000f8ec03f */
[----:B------:R-:W-:-:S04]  /*0250*/  UIADD3 UR4, -UR5, 0x100000, URZ ;  /* 0x0010000005047890 */ /* 0x000fc8000fffe13f */
[----:B------:R-:W-:Y:S02]  /*0260*/  USHF.L.U32 UR5, UR4, 0xb, URZ ;  /* 0x0000000b04057899 */ /* 0x000fe4000800063f */
[----:B------:R-:W-:Y:S01]  /*0270*/  USHF.L.U32 UR4, UR4, 0x1, URZ ;  /* 0x0000000104047899 */ /* 0x000fe2000800063f */
[----:B------:R-:W0:Y:S11]  /*0280*/  FENCE.VIEW.ASYNC.S ;  /* 0x00000000000073c6 */ /* 0x000e360000000000 */
[----:B0-----:R0:W1:Y:S01]  /*0290*/  SYNCS.EXCH.64 URZ, [UR8], UR4 ;  /* 0x00000004083f75b2 */ /* 0x0010620008000100 */
[----:B------:R0:W2:Y:S01]  /*02a0*/  SYNCS.EXCH.64 URZ, [UR8+0x110], UR6 ;  /* 0x00011006083f75b2 */ /* 0x0000a20008000100 */
[----:B------:R0:W3:Y:S01]  /*02b0*/  SYNCS.EXCH.64 URZ, [UR8+0x8], UR4 ;  /* 0x00000804083f75b2 */ /* 0x0000e20008000100 */
[----:B------:R0:W4:Y:S01]  /*02c0*/  SYNCS.EXCH.64 URZ, [UR8+0x118], UR6 ;  /* 0x00011806083f75b2 */ /* 0x0001220008000100 */
[----:B------:R0:W0:Y:S01]  /*02d0*/  SYNCS.EXCH.64 URZ, [UR8+0x10], UR4 ;  /* 0x00001004083f75b2 */ /* 0x0000220008000100 */
        /* <DEDUP_REMOVED lines=63> */
[----:B-1234-:R-:W-:Y:S01]  /*06d0*/  NOP ;  /* 0x0000000000007918 */ /* 0x01efe20000000000 */
.L_x_3:
[----:B0-----:R-:W-:Y:S05]  /*06e0*/  BSYNC B0 ;  /* 0x0000000000007941 */ /* 0x001fea0003800000 */
.L_x_2:
[----:B------:R-:W-:Y:S01]  /*06f0*/  LEA.HI R3, R3, R10, RZ, 0x7 ;  /* 0x0000000a03037211 */ /* 0x000fe200078f38ff */
[----:B------:R-:W0:Y:S01]  /*0700*/  SHFL.IDX PT, R12, R0, RZ, 0x1f ;  /* 0x00001fff000c7589 */ /* 0x000e2200000e0000 */
[----:B------:R-:W1:Y:S01]  /*0710*/  S2UR UR12, SR_CTAID.X ;  /* 0x00000000000c79c3 */ /* 0x000e620000002500 */
[----:B------:R-:W-:Y:S02]  /*0720*/  ELECT P0, URZ, PT ;  /* 0x00000000003f782f */ /* 0x000fe40003800000 */
[----:B------:R-:W-:Y:S01]  /*0730*/  LOP3.LUT R3, R3, 0xffffff80, RZ, 0xc0, !PT ;  /* 0xffffff8003037812 */ /* 0x000fe200078ec0ff */
[----:B------:R-:W2:Y:S01]  /*0740*/  SHFL.IDX PT, R9, R0, RZ, 0x1f ;  /* 0x00001fff00097589 */ /* 0x000ea200000e0000 */
[----:B------:R-:W-:Y:S01]  /*0750*/  ELECT P1, URZ, PT ;  /* 0x00000000003f782f */ /* 0x000fe20003820000 */
[----:B------:R-:W-:Y:S01]  /*0760*/  NOP ;  /* 0x0000000000007918 */ /* 0x000fe20000000000 */
[----:B------:R-:W-:Y:S01]  /*0770*/  ULDC UR4, c[0x0][0x150] ;  /* 0x0000540000047ab9 */ /* 0x000fe20000000800 */
[----:B------:R-:W-:Y:S01]  /*0780*/  IMAD.IADD R11, R10, 0x1, -R3 ;  /* 0x000000010a0b7824 */ /* 0x000fe200078e0a03 */
[----:B------:R-:W3:Y:S01]  /*0790*/  S2R R16, SR_CTAID.Y ;  /* 0x0000000000107919 */ /* 0x000ee20000002600 */
[----:B------:R-:W4:Y:S01]  /*07a0*/  LDC R25, c[0x0][0x148] ;  /* 0x00005200ff197b82 */ /* 0x000f220000000800 */
[----:B------:R-:W-:Y:S01]  /*07b0*/  UMOV UR11, 0x80 ;  /* 0x00000080000b7882 */ /* 0x000fe20000000000 */
[----:B------:R-:W-:Y:S01]  /*07c0*/  NOP ;  /* 0x0000000000007918 */ /* 0x000fe20000000000 */
[----:B------:R-:W-:Y:S01]  /*07d0*/  SHF.R.S32.HI R24, RZ, 0x1f, R11 ;  /* 0x0000001fff187819 */ /* 0x000fe2000001140b */
[----:B------:R5:W4:Y:S01]  /*07e0*/  SHFL.IDX PT, R13, R4, RZ, 0x1f ;  /* 0x00001fff040d7589 */ /* 0x000b2200000e0000 */
[C---:B------:R-:W-:Y:S01]  /*07f0*/  VIADD R39, R5.reuse, 0xffffffff ;  /* 0xffffffff05277836 */ /* 0x040fe20000000000 */
[----:B------:R-:W-:-:S02]  /*0800*/  ISETP.NE.AND P2, PT, R5, RZ, PT ;  /* 0x000000ff0500720c */ /* 0x000fc40003f45270 */
[----:B------:R-:W-:Y:S02]  /*0810*/  LEA.HI R3, R24, R11, RZ, 0x3 ;  /* 0x0000000b18037211 */ /* 0x000fe400078f18ff */
[----:B------:R-:W-:Y:S02]  /*0820*/  ISETP.GE.U32.AND P5, PT, R39, 0x2, PT ;  /* 0x000000022700780c */ /* 0x000fe40003fa6070 */
[--C-:B------:R-:W-:Y:S02]  /*0830*/  SHF.R.S32.HI R7, RZ, 0x3, R3.reuse ;  /* 0x00000003ff077819 */ /* 0x100fe40000011403 */
[----:B------:R-:W-:Y:S02]  /*0840*/  SHF.R.S32.HI R8, RZ, 0x1f, R3 ;  /* 0x0000001fff087819 */ /* 0x000fe40000011403 */
[----:B0-----:R-:W-:Y:S02]  /*0850*/  ISETP.NE.OR P0, PT, R12, RZ, !P0 ;  /* 0x000000ff0c00720c */ /* 0x001fe40004705670 */
[----:B------:R-:W-:Y:S01]  /*0860*/  LEA.HI R8, R8, R7, RZ, 0x2 ;  /* 0x0000000708087211 */ /* 0x000fe200078f10ff */
[----:B------:R-:W0:Y:S01]  /*0870*/  LDC R12, c[0x0][0x140] ;  /* 0x00005000ff0c7b82 */ /* 0x000e220000000800 */
[----:B--2---:R-:W-:-:S02]  /*0880*/  ISETP.NE.OR P1, PT, R9, RZ, !P1 ;  /* 0x000000ff0900720c */ /* 0x004fc40004f25670 */
[----:B------:R-:W-:Y:S02]  /*0890*/  LOP3.LUT R8, R8, 0xfffffffc, RZ, 0xc0, !PT ;  /* 0xfffffffc08087812 */ /* 0x000fe400078ec0ff */
[----:B-1----:R-:W-:Y:S02]  /*08a0*/  I2FP.F32.U32 R0, UR12 ;  /* 0x0000000c00007c45 */ /* 0x002fe40008201000 */
[----:B------:R-:W-:Y:S01]  /*08b0*/  SHF.R.S32.HI R3, RZ, 0x1f, R2 ;  /* 0x0000001fff037819 */ /* 0x000fe20000011402 */
[----:B------:R-:W-:Y:S01]  /*08c0*/  IMAD.IADD R8, R7, 0x1, -R8 ;  /* 0x0000000107087824 */ /* 0x000fe200078e0a08 */
[----:B------:R-:W-:Y:S01]  /*08d0*/  SHF.R.S32.HI R7, RZ, 0x1f, R6 ;  /* 0x0000001fff077819 */ /* 0x000fe20000011406 */
[----:B------:R-:W-:Y:S01]  /*08e0*/  VOTEU.ALL UP0, P0 ;  /* 0x00000000003f7886 */ /* 0x000fe20000000000 */
[----:B------:R-:W-:Y:S01]  /*08f0*/  FMUL R0, R0, UR4 ;  /* 0x0000000400007c20 */ /* 0x000fe20008400000 */
[----:B------:R-:W-:Y:S01]  /*0900*/  ULDC UR4, c[0x0][0x154] ;  /* 0x0000550000047ab9 */ /* 0x000fe20000000800 */
[----:B------:R-:W-:Y:S01]  /*0910*/  LEA.HI R7, R7, R6, RZ, 0x2 ;  /* 0x0000000607077211 */ /* 0x000fe200078f10ff */
[----:B------:R-:W-:Y:S01]  /*0920*/  VOTEU.ALL UP1, P1 ;  /* 0x00000000003f7886 */ /* 0x000fe20000820000 */
[----:B------:R-:W1:Y:S01]  /*0930*/  @!UP0 S2UR UR7, SR_CgaCtaId ;  /* 0x00000000000789c3 */ /* 0x000e620000008800 */
[----:B------:R-:W-:Y:S01]  /*0940*/  LEA.HI R3, R3, R2, RZ, 0x2 ;  /* 0x0000000203037211 */ /* 0x000fe200078f10ff */
[----:B-----5:R2:W5:Y:S01]  /*0950*/  F2I.U32.TRUNC.NTZ R4, R0 ;  /* 0x0000000000047305 */ /* 0x020562000020f000 */
[----:B------:R-:W-:Y:S01]  /*0960*/  LOP3.LUT R7, R7, 0x3ffffffc, RZ, 0xc0, !PT ;  /* 0x3ffffffc07077812 */ /* 0x000fe200078ec0ff */
[----:B------:R-:W-:Y:S01]  /*0970*/  @!UP0 UMOV UR6, 0x400 ;  /* 0x0000040000068882 */ /* 0x000fe20000000000 */
[----:B------:R-:W-:Y:S01]  /*0980*/  LOP3.LUT R3, R3, 0xfffffffc, RZ, 0xc0, !PT ;  /* 0xfffffffc03037812 */ /* 0x000fe200078ec0ff */
[----:B------:R-:W-:Y:S01]  /*0990*/  @!UP1 UMOV UR9, 0x400 ;  /* 0x0000040000099882 */ /* 0x000fe20000000000 */
[----:B------:R-:W-:Y:S01]  /*09a0*/  VOTEU.ALL UP2, P1 ;  /* 0x00000000003f7886 */ /* 0x000fe20000840000 */
[----:B------:R-:W-:Y:S01]  /*09b0*/  IMAD.IADD R7, R6, 0x1, -R7 ;  /* 0x0000000106077824 */ /* 0x000fe200078e0a07 */
[----:B---3--:R-:W-:Y:S01]  /*09c0*/  I2FP.F32.U32 R6, R16 ;  /* 0x0000001000067245 */ /* 0x008fe20000201000 */
[----:B------:R-:W3:Y:S01]  /*09d0*/  @!UP1 S2UR UR10, SR_CgaCtaId ;  /* 0x00000000000a99c3 */ /* 0x000ee20000008800 */
[----:B------:R-:W-:Y:S01]  /*09e0*/  IMAD.IADD R22, R2, 0x1, -R3 ;  /* 0x0000000102167824 */ /* 0x000fe200078e0a03 */
[----:B------:R-:W-:Y:S01]  /*09f0*/  VOTEU.ALL UP3, P1 ;  /* 0x00000000003f7886 */ /* 0x000fe20000860000 */
[----:B------:R-:W-:-:S02]  /*0a00*/  IMAD R7, R7, 0x4, R8 ;  /* 0x0000000407077824 */ /* 0x000fc400078e0208 */
[----:B------:R-:W-:Y:S01]  /*0a10*/  FMUL R6, R6, UR4 ;  /* 0x0000000406067c20 */ /* 0x000fe20008400000 */
[----:B------:R-:W-:Y:S01]  /*0a20*/  UMOV UR4, 0x20 ;  /* 0x0000002000047882 */ /* 0x000fe20000000000 */
[----:B------:R-:W-:Y:S01]  /*0a30*/  VOTEU.ALL UP4, P1 ;  /* 0x00000000003f7886 */ /* 0x000fe20000880000 */
[----:B------:R-:W-:-:S04]  /*0a40*/  @!UP0 UIADD3 UR4, -UR4, 0x100000, URZ ;  /* 0x0010000004048890 */ /* 0x000fc8000fffe13f */
[----:B------:R-:W-:Y:S02]  /*0a50*/  @!UP0 USHF.L.U32 UR5, UR4, 0xb, URZ ;  /* 0x0000000b04058899 */ /* 0x000fe4000800063f */
[----:B------:R-:W-:Y:S01]  /*0a60*/  @!UP0 USHF.L.U32 UR4, UR4, 0x1, URZ ;  /* 0x0000000104048899 */ /* 0x000fe2000800063f */
[----:B------:R-:W3:Y:S01]  /*0a70*/  LDC R9, c[0x0][0x144] ;  /* 0x00005100ff097b82 */ /* 0x000ee20000000800 */
[----:B--2---:R-:W-:Y:S01]  /*0a80*/  IMAD.SHL.U32 R0, R7, 0x4, RZ ;  /* 0x0000000407007824 */ /* 0x004fe200078e00ff */
[----:B------:R-:W2:Y:S01]  /*0a90*/  F2I.U32.TRUNC.NTZ R6, R6 ;  /* 0x0000000600067305 */ /* 0x000ea2000020f000 */
[----:B------:R-:W-:Y:S01]  /*0aa0*/  VOTEU.ALL UP5, P1 ;  /* 0x00000000003f7886 */ /* 0x000fe200008a0000 */
[----:B------:R-:W-:Y:S01]  /*0ab0*/  ISETP.NE.AND P1, PT, R22, 0x3, PT ;  /* 0x000000031600780c */ /* 0x000fe20003f25270 */
[----:B-----5:R-:W-:Y:S01]  /*0ac0*/  IMAD.MOV R4, RZ, RZ, -R4 ;  /* 0x000000ffff047224 */ /* 0x020fe200078e0a04 */
[----:B-1----:R-:W-:Y:S01]  /*0ad0*/  @!UP0 ULEA UR8, UR7, UR6, 0x18 ;  /* 0x0000000607088291 */ /* 0x002fe2000f8ec03f */
[----:B0-----:R-:W-:Y:S01]  /*0ae0*/  ISETP.EQ.U32.AND P3, PT, R12, 0x1, PT ;  /* 0x000000010c00780c */ /* 0x001fe20003f62070 */
[----:B------:R-:W-:-:S04]  /*0af0*/  @!UP1 UIADD3 UR6, -UR11, 0x100000, URZ ;  /* 0x001000000b069890 */ /* 0x000fc8000fffe13f */
[----:B------:R-:W-:Y:S02]  /*0b00*/  @!UP1 USHF.L.U32 UR7, UR6, 0xb, URZ ;  /* 0x0000000b06079899 */ /* 0x000fe4000800063f */
[----:B------:R-:W-:Y:S01]  /*0b10*/  @!UP1 USHF.L.U32 UR6, UR6, 0x1, URZ ;  /* 0x0000000106069899 */ /* 0x000fe2000800063f */
[----:B------:R-:W-:Y:S01]  /*0b20*/  LOP3.LUT R7, R7, 0xc, R0, 0x78, !PT ;  /* 0x0000000c07077812 */ /* 0x000fe200078e7800 */
[----:B------:R-:W-:Y:S01]  /*0b30*/  VOTEU.ALL UP0, P0 ;  /* 0x00000000003f7886 */ /* 0x000fe20000000000 */
[----:B------:R-:W-:Y:S02]  /*0b40*/  ISETP.EQ.OR P1, PT, R22, RZ, !P1 ;  /* 0x000000ff1600720c */ /* 0x000fe40004f22670 */
[----:B----4-:R-:W-:Y:S02]  /*0b50*/  R2UR UR16, R13 ;  /* 0x000000000d1072ca */ /* 0x010fe400000e0000 */
[----:B------:R-:W-:Y:S01]  /*0b60*/  ISETP.EQ.AND P1, PT, R5, RZ, P1 ;  /* 0x000000ff0500720c */ /* 0x000fe20000f22270 */
[----:B---3--:R-:W-:Y:S01]  /*0b70*/  @!UP1 ULEA UR9, UR10, UR9, 0x18 ;  /* 0x000000090a099291 */ /* 0x008fe2000f8ec03f */
[----:B--2---:R-:W-:Y:S01]  /*0b80*/  IMAD.MOV R28, RZ, RZ, -R6 ;  /* 0x000000ffff1c7224 */ /* 0x004fe200078e0a06 */
[----:B------:R-:W-:Y:S01]  /*0b90*/  VOTEU.ALL UP1, P0 ;  /* 0x00000000003f7886 */ /* 0x000fe20000020000 */
[----:B------:R-:W0:Y:S02]  /*0ba0*/  FENCE.VIEW.ASYNC.S ;  /* 0x00000000000073c6 */ /* 0x000e240000000000 */
[----:B0-----:R0:W1:Y:S01]  /*0bb0*/  @!UP0 SYNCS.EXCH.64 URZ, [UR8+0x250], UR4 ;  /* 0x00025004083f85b2 */ /* 0x0010620008000100 */
[----:B------:R-:W-:Y:S01]  /*0bc0*/  LOP3.LUT P0, RZ, R11, 0x7, RZ, 0xc0, !PT ;  /* 0x000000070bff7812 */ /* 0x000fe2000780c0ff */
[----:B------:R-:W-:Y:S01]  /*0bd0*/  IMAD R0, R25, R28, R16 ;  /* 0x0000001c19007224 */ /* 0x000fe200078e0210 */
[----:B------:R-:W-:Y:S01]  /*0be0*/  SEL R6, RZ, 0x1, !P1 ;  /* 0x00000001ff067807 */ /* 0x000fe20004800000 */
[----:B------:R-:W-:Y:S01]  /*0bf0*/  IMAD R23, R9, R4, UR12 ;  /* 0x0000000c09177e24 */ /* 0x000fe2000f8e0204 */
[----:B------:R-:W-:-:S02]  /*0c00*/  ISETP.LT.U32.AND P0, PT, R7, 0x2, !P0 ;  /* 0x000000020700780c */ /* 0x000fc40004701070 */
[----:B------:R-:W-:Y:S02]  /*0c10*/  ISETP.NE.AND P4, PT, R0, R7, PT ;  /* 0x000000070000720c */ /* 0x000fe40003f85270 */
[----:B------:R-:W-:Y:S02]  /*0c20*/  SEL R6, R6, 0x2, P5 ;  /* 0x0000000206067807 */ /* 0x000fe40002800000 */
[----:B------:R-:W-:Y:S01]  /*0c30*/  ISETP.EQ.OR P4, PT, R23, RZ, !P4 ;  /* 0x000000ff1700720c */ /* 0x000fe20006782670 */
[----:B------:R0:W2:Y:S01]  /*0c40*/  @!UP1 SYNCS.EXCH.64 URZ, [UR8+0x258], UR4 ;  /* 0x00025804083f95b2 */ /* 0x0000a20008000100 */
[----:B------:R-:W-:Y:S02]  /*0c50*/  NOP ;  /* 0x0000000000007918 */ /* 0x000fe40000000000 */
[----:B------:R-:W-:Y:S01]  /*0c60*/  PLOP3.LUT P0, PT, P0, P4, PT, 0x80, 0x0 ;  /* 0x000000000000781c */ /* 0x000fe20000709070 */
[----:B------:R0:W3:Y:S01]  /*0c70*/  @!UP2 SYNCS.EXCH.64 URZ, [UR9+0x230], UR6 ;  /* 0x00023006093fa5b2 */ /* 0x0000e20008000100 */
[----:B------:R0:W4:Y:S01]  /*0c80*/  @!UP3 SYNCS.EXCH.64 URZ, [UR9+0x238], UR6 ;  /* 0x00023806093fb5b2 */ /* 0x0001220008000100 */
[----:B------:R0:W0:Y:S01]  /*0c90*/  @!UP4 SYNCS.EXCH.64 URZ, [UR9+0x240], UR6 ;  /* 0x00024006093fc5b2 */ /* 0x0000220008000100 */
[----:B------:R0:W0:Y:S01]  /*0ca0*/  @!UP5 SYNCS.EXCH.64 URZ, [UR9+0x248], UR6 ;  /* 0x00024806093fd5b2 */ /* 0x0000220008000100 */
[----:B------:R-:W-:Y:S01]  /*0cb0*/  NOP ;  /* 0x0000000000007918 */ /* 0x000fe20000000000 */
[----:B-1----:R-:W-:Y:S07]  /*0cc0*/  @!P3 BRA `(.L_x_4) ;  /* 0x000000000008b947 */ /* 0x002fee0003800000 */
[----:B0-234-:R-:W-:Y:S01]  /*0cd0*/  UCGABAR_ARV ;  /* 0x00000000000079c7 */ /* 0x01dfe20008000000 */
[----:B------:R-:W-:Y:S05]  /*0ce0*/  BRA `(.L_x_5) ;  /* 0x0000000000047947 */ /* 0x000fea0003800000 */
.L_x_4:
[----:B0-234-:R-:W-:Y:S01]  /*0cf0*/  NOP ;  /* 0x0000000000007918 */ /* 0x01dfe20000000000 */
.L_x_5:
[----:B------:R-:W-:Y:S01]  /*0d00*/  ULDC.64 UR4, c[0x0][0x698] ;  /* 0x0001a60000047ab9 */ /* 0x000fe20000000a00 */
[----:B------:R-:W-:Y:S01]  /*0d10*/  ULDC.64 UR22, c[0x0][0x208] ;  /* 0x0000820000167ab9 */ /* 0x000fe20000000a00 */
[----:B------:R-:W-:-:S04]  /*0d20*/  ISETP.NE.U32.AND P1, PT, RZ, UR4, PT ;  /* 0x00000004ff007c0c */ /* 0x000fc8000bf25070 */
[----:B------:R-:W-:-:S13]  /*0d30*/  ISETP.NE.AND.EX P1, PT, RZ, UR5, PT, P1 ;  /* 0x00000005ff007c0c */ /* 0x000fda000bf25310 */
[----:B------:R-:W-:Y:S05]  /*0d40*/  @!P1 BRA `(.L_x_6) ;  /* 0x00000000001c9947 */ /* 0x000fea0003800000 */
[----:B------:R-:W0:Y:S02]  /*0d50*/  LDC.64 R2, c[0x0][0x698] ;  /* 0x0001a600ff027b82 */ /* 0x000e240000000a00 */
[----:B0-----:R-:W2:Y:S02]  /*0d60*/  LDG.E.64 R2, desc[UR22][R2.64] ;  /* 0x0000001602027981 */ /* 0x001ea4000c1e1b00 */
[----:B--2---:R-:W-:-:S04]  /*0d70*/  ISETP.NE.U32.AND P1, PT, R2, RZ, PT ;  /* 0x000000ff0200720c */ /* 0x004fc80003f25070 */
[----:B------:R-:W-:-:S13]  /*0d80*/  ISETP.NE.AND.EX P1, PT, R3, RZ, PT, P1 ;  /* 0x000000ff0300720c */ /* 0x000fda0003f25310 */
[----:B------:R-:W-:Y:S05]  /*0d90*/  @!P1 BRA `(.L_x_6) ;  /* 0x0000000000089947 */ /* 0x000fea0003800000 */
[----:B------:R0:W5:Y:S01]  /*0da0*/  LD.E R13, desc[UR22][R2.64] ;  /* 0x00000016020d7980 */ /* 0x000162000c101900 */
[----:B------:R-:W-:Y:S05]  /*0db0*/  BRA `(.L_x_7) ;  /* 0x0000000000207947 */ /* 0x000fea0003800000 */
.L_x_6:
[----:B------:R-:W-:Y:S02]  /*0dc0*/  ULDC.64 UR4, c[0x0][0x688] ;  /* 0x0001a20000047ab9 */ /* 0x000fe40000000a00 */
[----:B------:R-:W-:-:S04]  /*0dd0*/  ISETP.NE.U32.AND P1, PT, RZ, UR4, PT ;  /* 0x00000004ff007c0c */ /* 0x000fc8000bf25070 */
[----:B------:R-:W-:-:S13]  /*0de0*/  ISETP.NE.AND.EX P1, PT, RZ, UR5, PT, P1 ;  /* 0x00000005ff007c0c */ /* 0x000fda000bf25310 */
[----:B------:R-:W-:Y:S05]  /*0df0*/  @!P1 BRA `(.L_x_8) ;  /* 0x00000000000c9947 */ /* 0x000fea0003800000 */
[----:B------:R-:W0:Y:S02]  /*0e00*/  LDC.64 R2, c[0x0][0x688] ;  /* 0x0001a200ff027b82 */ /* 0x000e240000000a00 */
[----:B0-----:R1:W5:Y:S01]  /*0e10*/  LDG.E R13, desc[UR22][R2.64] ;  /* 0x00000016020d7981 */ /* 0x001362000c1e1900 */
[----:B------:R-:W-:Y:S05]  /*0e20*/  BRA `(.L_x_7) ;  /* 0x0000000000047947 */ /* 0x000fea0003800000 */
.L_x_8:
[----:B------:R-:W2:Y:S02]  /*0e30*/  LDC R13, c[0x0][0x680] ;  /* 0x0001a000ff0d7b82 */ /* 0x000ea40000000800 */
.L_x_7:
[----:B------:R-:W-:Y:S02]  /*0e40*/  ULDC.64 UR4, c[0x0][0x6a0] ;  /* 0x0001a80000047ab9 */ /* 0x000fe40000000a00 */
[----:B------:R-:W-:-:S04]  /*0e50*/  ISETP.NE.U32.AND P1, PT, RZ, UR4, PT ;  /* 0x00000004ff007c0c */ /* 0x000fc8000bf25070 */
[----:B------:R-:W-:-:S13]  /*0e60*/  ISETP.NE.AND.EX P1, PT, RZ, UR5, PT, P1 ;  /* 0x00000005ff007c0c */ /* 0x000fda000bf25310 */
[----:B------:R-:W-:Y:S05]  /*0e70*/  @!P1 BRA `(.L_x_9) ;  /* 0x00000000001c9947 */ /* 0x000fea0003800000 */
[----:B01----:R-:W0:Y:S02]  /*0e80*/  LDC.64 R2, c[0x0][0x6a0] ;  /* 0x0001a800ff027b82 */ /* 0x003e240000000a00 */
[----:B0-----:R-:W3:Y:S02]  /*0e90*/  LDG.E.64 R2, desc[UR22][R2.64] ;  /* 0x0000001602027981 */ /* 0x001ee4000c1e1b00 */
[----:B---3--:R-:W-:-:S04]  /*0ea0*/  ISETP.NE.U32.AND P1, PT, R2, RZ, PT ;  /* 0x000000ff0200720c */ /* 0x008fc80003f25070 */
[----:B------:R-:W-:-:S13]  /*0eb0*/  ISETP.NE.AND.EX P1, PT, R3, RZ, PT, P1 ;  /* 0x000000ff0300720c */ /* 0x000fda0003f25310 */
[----:B------:R-:W-:Y:S05]  /*0ec0*/  @!P1 BRA `(.L_x_9) ;  /* 0x0000000000089947 */ /* 0x000fea0003800000 */
[----:B------:R0:W5:Y:S01]  /*0ed0*/  LD.E R14, desc[UR22][R2.64] ;  /* 0x00000016020e7980 */ /* 0x000162000c101900 */
[----:B------:R-:W-:Y:S05]  /*0ee0*/  BRA `(.L_x_10) ;  /* 0x0000000000207947 */ /* 0x000fea0003800000 */
.L_x_9:
[----:B------:R-:W-:Y:S02]  /*0ef0*/  ULDC.64 UR4, c[0x0][0x690] ;  /* 0x0001a40000047ab9 */ /* 0x000fe40000000a00 */
[----:B------:R-:W-:-:S04]  /*0f00*/  ISETP.NE.U32.AND P1, PT, RZ, UR4, PT ;  /* 0x00000004ff007c0c */ /* 0x000fc8000bf25070 */
[----:B------:R-:W-:-:S13]  /*0f10*/  ISETP.NE.AND.EX P1, PT, RZ, UR5, PT, P1 ;  /* 0x00000005ff007c0c */ /* 0x000fda000bf25310 */
[----:B------:R-:W-:Y:S05]  /*0f20*/  @!P1 BRA `(.L_x_11) ;  /* 0x00000000000c9947 */ /* 0x000fea0003800000 */
[----:B------:R-:W3:Y:S02]  /*0f30*/  LDC.64 R14, c[0x0][0x690] ;  /* 0x0001a400ff0e7b82 */ /* 0x000ee40000000a00 */
[----:B---3--:R3:W5:Y:S01]  /*0f40*/  LDG.E R14, desc[UR22][R14.64] ;  /* 0x000000160e0e7981 */ /* 0x008762000c1e1900 */
[----:B------:R-:W-:Y:S05]  /*0f50*/  BRA `(.L_x_10) ;  /* 0x0000000000047947 */ /* 0x000fea0003800000 */
.L_x_11:
[----:B------:R-:W4:Y:S02]  /*0f60*/  LDC R14, c[0x0][0x684] ;  /* 0x0001a100ff0e7b82 */ /* 0x000f240000000800 */
.L_x_10:
[----:B------:R-:W1:Y:S01]  /*0f70*/  LDC R0, c[0x0][0x75c] ;  /* 0x0001d700ff007b82 */ /* 0x000e620000000800 */
[----:B------:R-:W-:Y:S01]  /*0f80*/  ULDC UR8, c[0x0][0x604] ;  /* 0x0001810000087ab9 */ /* 0x000fe20000000800 */
[----:B------:R-:W-:Y:S01]  /*0f90*/  ISETP.NE.AND P1, PT, R5, 0x2, PT ;  /* 0x000000020500780c */ /* 0x000fe20003f25270 */
[----:B------:R-:W-:Y:S01]  /*0fa0*/  UIADD3 UR8, UR8, 0x1f, URZ ;  /* 0x0000001f08087890 */ /* 0x000fe2000fffe03f */
[----:B------:R-:W-:Y:S01]  /*0fb0*/  IMAD.U32 R4, RZ, RZ, UR12 ;  /* 0x0000000cff047e24 */ /* 0x000fe2000f8e00ff */
[----:B------:R-:W-:Y:S01]  /*0fc0*/  UMOV UR5, URZ ;  /* 0x0000003f00057c82 */ /* 0x000fe20008000000 */
[----:B------:R-:W-:Y:S01]  /*0fd0*/  UMOV UR4, URZ ;  /* 0x0000003f00047c82 */ /* 0x000fe20008000000 */
[----:B------:R-:W-:-:S04]  /*0fe0*/  USHF.R.S32.HI UR9, URZ, 0x1f, UR8 ;  /* 0x0000001f3f097899 */ /* 0x000fc80008011408 */
[----:B------:R-:W-:-:S04]  /*0ff0*/  ULEA.HI UR9, UR9, UR8, URZ, 0x5 ;  /* 0x0000000809097291 */ /* 0x000fc8000f8f283f */
[----:B------:R-:W-:Y:S01]  /*1000*/  USHF.R.S32.HI UR14, URZ, 0x5, UR9 ;  /* 0x000000053f0e7899 */ /* 0x000fe20008011409 */
[----:B-1----:R-:W-:-:S13]  /*1010*/  ISETP.NE.AND P4, PT, R0, 0x1, PT ;  /* 0x000000010000780c */ /* 0x002fda0003f85270 */
[----:B0-----:R-:W0:Y:S01]  /*1020*/  @P4 LDC R3, c[0x0][0x10] ;  /* 0x00000400ff034b82 */ /* 0x001e220000000800 */
[----:B------:R-:W-:Y:S02]  /*1030*/  @P4 IMAD.MOV.U32 R17, RZ, RZ, RZ ;  /* 0x000000ffff114224 */ /* 0x000fe400078e00ff */
[----:B------:R-:W-:-:S05]  /*1040*/  @P4 IMAD.MOV.U32 R5, RZ, RZ, RZ ;  /* 0x000000ffff054224 */ /* 0x000fca00078e00ff */
[----:B------:R-:W1:Y:S01]  /*1050*/  @!P4 LDC R9, c[0x0][0xc] ;  /* 0x00000300ff09cb82 */ /* 0x000e620000000800 */
[----:B------:R-:W-:Y:S01]  /*1060*/  ULDC UR6, c[0x0][0xc] ;  /* 0x0000030000067ab9 */ /* 0x000fe20000000800 */
[----:B------:R-:W-:Y:S02]  /*1070*/  ULDC UR7, c[0x0][0x10] ;  /* 0x0000040000077ab9 */ /* 0x000fe40000000800 */
[----:B------:R-:W-:-:S04]  /*1080*/  UIMAD.WIDE.U32 UR6, UR6, UR7, URZ ;  /* 0x00000007060672a5 */ /* 0x000fc8000f8e003f */
[----:B------:R-:W3:Y:S01]  /*1090*/  LDC R8, c[0x0][0x14] ;  /* 0x00000500ff087b82 */ /* 0x000ee20000000800 */
[----:B0-----:R-:W-:-:S04]  /*10a0*/  @P4 IMAD.WIDE.U32 R2, R3, UR12, R16 ;  /* 0x0000000c03024c25 */ /* 0x001fc8000f8e0010 */
[----:B------:R-:W-:Y:S02]  /*10b0*/  @P4 IMAD.IADD R3, R3, 0x1, R5 ;  /* 0x0000000103034824 */ /* 0x000fe400078e0205 */
[----:B------:R-:W-:Y:S02]  /*10c0*/  IMAD.MOV.U32 R5, RZ, RZ, RZ ;  /* 0x000000ffff057224 */ /* 0x000fe400078e00ff */
[----:B-1----:R-:W-:-:S04]  /*10d0*/  @!P4 IMAD.WIDE.U32 R4, R16, R9, R4 ;  /* 0x000000091004c225 */ /* 0x002fc800078e0004 */
[----:B------:R-:W-:Y:S02]  /*10e0*/  @!P4 IMAD.MOV.U32 R2, RZ, RZ, R4 ;  /* 0x000000ffff02c224 */ /* 0x000fe400078e0004 */
[C---:B---3--:R-:W-:Y:S02]  /*10f0*/  IMAD R15, R8.reuse, UR7, RZ ;  /* 0x00000007080f7c24 */ /* 0x048fe4000f8e02ff */
[----:B------:R-:W-:Y:S01]  /*1100*/  IMAD.WIDE.U32 R8, R8, UR6, RZ ;  /* 0x0000000608087c25 */ /* 0x000fe2000f8e00ff */
[----:B------:R-:W-:-:S03]  /*1110*/  ULDC.64 UR6, c[0x0][0x750] ;  /* 0x0001d40000067ab9 */ /* 0x000fc60000000a00 */
[----:B------:R-:W-:Y:S02]  /*1120*/  @!P4 IMAD.MOV.U32 R3, RZ, RZ, R5 ;  /* 0x000000ffff03c224 */ /* 0x000fe400078e0005 */
[----:B------:R-:W-:Y:S01]  /*1130*/  IMAD.IADD R12, R9, 0x1, R15 ;  /* 0x00000001090c7824 */ /* 0x000fe200078e020f */
[----:B------:R-:W-:Y:S06]  /*1140*/  @P1 BRA `(.L_x_12) ;  /* 0x0000000000201947 */ /* 0x000fec0003800000 */
[----:B------:R-:W-:Y:S01]  /*1150*/  UISETP.GE.U32.AND UP0, UPT, UR14, 0x22, UPT ;  /* 0x000000220e00788c */ /* 0x000fe2000bf06070 */
[----:B------:R-:W-:Y:S01]  /*1160*/  IADD3 R2, P1, R2, R8, RZ ;  /* 0x0000000802027210 */ /* 0x000fe20007f3e0ff */
[----:B------:R-:W-:-:S04]  /*1170*/  UIMAD.WIDE.U32 UR4, UR14, -0xf0f0f0f, URZ ;  /* 0xf0f0f0f10e0478a5 */ /* 0x000fc8000f8e003f */
[----:B------:R-:W-:Y:S01]  /*1180*/  USHF.R.U32.HI UR5, URZ, 0x5, UR5 ;  /* 0x000000053f057899 */ /* 0x000fe20008011605 */
[----:B------:R-:W-:Y:S02]  /*1190*/  IMAD.X R3, R12, 0x1, R3, P1 ;  /* 0x000000010c037824 */ /* 0x000fe400008e0603 */
[----:B------:R-:W-:Y:S02]  /*11a0*/  UMOV UR4, URZ ;  /* 0x0000003f00047c82 */ /* 0x000fe40008000000 */
[----:B------:R-:W-:Y:S02]  /*11b0*/  @UP0 ULOP3.LUT UR4, UR5, 0x1, URZ, 0xc0, !UPT ;  /* 0x0000000105040892 */ /* 0x000fe4000f8ec03f */
[----:B------:R-:W-:-:S12]  /*11c0*/  UIMAD UR5, UR5, -0x22, UR14 ;  /* 0xffffffde050578a4 */ /* 0x000fd8000f8e020e */
.L_x_12:
[----:B------:R-:W-:Y:S01]  /*11d0*/  ISETP.GE.U32.AND P1, PT, R2, UR6, PT ;  /* 0x0000000602007c0c */ /* 0x000fe2000bf26070 */
[----:B------:R-:W-:Y:S01]  /*11e0*/  IMAD.MOV.U32 R0, RZ, RZ, -0x1 ;  /* 0xffffffffff007424 */ /* 0x000fe200078e00ff */
[----:B------:R-:W-:Y:S01]  /*11f0*/  PRMT R15, RZ, 0x7610, R15 ;  /* 0x00007610ff0f7816 */ /* 0x000fe2000000000f */
[----:B------:R-:W-:Y:S01]  /*1200*/  IMAD.MOV.U32 R4, RZ, RZ, -0x1 ;  /* 0xffffffffff047424 */ /* 0x000fe200078e00ff */
[----:B------:R-:W-:Y:S01]  /*1210*/  ISETP.GE.U32.AND.EX P1, PT, R3, UR7, PT, P1 ;  /* 0x0000000703007c0c */ /* 0x000fe2000bf26110 */
[----:B------:R-:W-:-:S12]  /*1220*/  IMAD.MOV.U32 R5, RZ, RZ, -0x1 ;  /* 0xffffffffff057424 */ /* 0x000fd800078e00ff */
[----:B------:R-:W-:Y:S05]  /*1230*/  @P1 BRA `(.L_x_13) ;  /* 0x0000000400241947 */ /* 0x000fea0003800000 */
[----:B------:R-:W0:Y:S01]  /*1240*/  LDC.64 R30, c[0x0][0x728] ;  /* 0x0001ca00ff1e7b82 */ /* 0x000e220000000a00 */
[----:B------:R-:W-:Y:S02]  /*1250*/  IMAD.MOV.U32 R4, RZ, RZ, R2 ;  /* 0x000000ffff047224 */ /* 0x000fe400078e0002 */
[----:B------:R-:W-:-:S05]  /*1260*/  IMAD.MOV.U32 R5, RZ, RZ, R3 ;  /* 0x000000ffff057224 */ /* 0x000fca00078e0003 */
[----:B------:R-:W1:Y:S08]  /*1270*/  LDC R0, c[0x0][0x730] ;  /* 0x0001cc00ff007b82 */ /* 0x000e700000000800 */
[----:B------:R-:W3:Y:S01]  /*1280*/  LDC.64 R32, c[0x0][0x720] ;  /* 0x0001c800ff207b82 */ /* 0x000ee20000000a00 */
[----:B0-----:R-:W-:-:S04]  /*1290*/  ISETP.NE.U32.AND P1, PT, R30, RZ, PT ;  /* 0x000000ff1e00720c */ /* 0x001fc80003f25070 */
[----:B------:R-:W-:-:S13]  /*12a0*/  ISETP.NE.AND.EX P1, PT, R31, RZ, PT, P1 ;  /* 0x000000ff1f00720c */ /* 0x000fda0003f25310 */
[----:B-1-3--:R-:W-:Y:S05]  /*12b0*/  @!P1 BRA `(.L_x_14) ;  /* 0x0000000000289947 */ /* 0x00afea0003800000 */
[----:B------:R-:W0:Y:S02]  /*12c0*/  LDC R15, c[0x0][0x734] ;  /* 0x0001cd00ff0f7b82 */ /* 0x000e240000000800 */
[----:B0-----:R-:W-:-:S05]  /*12d0*/  IADD3 R15, P1, R2, R15, RZ ;  /* 0x0000000f020f7210 */ /* 0x001fca0007f3e0ff */
[----:B------:R-:W-:-:S04]  /*12e0*/  IMAD.X R27, RZ, RZ, R3, P1 ;  /* 0x000000ffff1b7224 */ /* 0x000fc800008e0603 */
[----:B------:R-:W-:-:S04]  /*12f0*/  IMAD.WIDE.U32 R4, R27, R30, RZ ;  /* 0x0000001e1b047225 */ /* 0x000fc800078e00ff */
[----:B------:R-:W-:-:S04]  /*1300*/  IMAD.WIDE.U32 R18, P1, R15, R31, R4 ;  /* 0x0000001f0f127225 */ /* 0x000fc80007820004 */
[----:B------:R-:W-:-:S04]  /*1310*/  IMAD.WIDE.U32 R4, R15, R30, RZ ;  /* 0x0000001e0f047225 */ /* 0x000fc800078e00ff */
[----:B------:R-:W-:Y:S01]  /*1320*/  IMAD.X R21, RZ, RZ, RZ, P1 ;  /* 0x000000ffff157224 */ /* 0x000fe200008e06ff */
[----:B------:R-:W-:Y:S01]  /*1330*/  IADD3 RZ, P1, R5, R18, RZ ;  /* 0x0000001205ff7210 */ /* 0x000fe20007f3e0ff */
[----:B------:R-:W-:-:S04]  /*1340*/  IMAD.MOV.U32 R20, RZ, RZ, R19 ;  /* 0x000000ffff147224 */ /* 0x000fc800078e0013 */
[----:B------:R-:W-:-:S08]  /*1350*/  IMAD.WIDE.U32.X R4, R27, R31, R20, P1 ;  /* 0x0000001f1b047225 */ /* 0x000fd000008e0414 */
.L_x_14:
[----:B------:R-:W0:Y:S01]  /*1360*/  LDC.64 R34, c[0x0][0x740] ;  /* 0x0001d000ff227b82 */ /* 0x000e220000000a00 */
[-CC-:B------:R-:W-:Y:S01]  /*1370*/  SHF.R.U64 R37, R4, R0.reuse, R5.reuse ;  /* 0x0000000004257219 */ /* 0x180fe20000001205 */
[----:B------:R-:W-:Y:S01]  /*1380*/  IMAD.MOV.U32 R36, RZ, RZ, 0x1 ;  /* 0x00000001ff247424 */ /* 0x000fe200078e00ff */
[----:B------:R-:W-:Y:S02]  /*1390*/  SHF.R.U32.HI R0, RZ, R0, R5 ;  /* 0x00000000ff007219 */ /* 0x000fe40000011605 */
[----:B------:R-:W-:-:S03]  /*13a0*/  IADD3 R15, P1, RZ, -R37, RZ ;  /* 0x80000025ff0f7210 */ /* 0x000fc60007f3e0ff */
[----:B------:R-:W1:Y:S02]  /*13b0*/  LDC R18, c[0x0][0x718] ;  /* 0x0001c600ff127b82 */ /* 0x000e640000000800 */
[----:B------:R-:W-:-:S04]  /*13c0*/  IMAD.X R5, RZ, RZ, ~R0, P1 ;  /* 0x000000ffff057224 */ /* 0x000fc800008e0e00 */
[-C--:B------:R-:W-:Y:S02]  /*13d0*/  IMAD R0, R5, R32.reuse, RZ ;  /* 0x0000002005007224 */ /* 0x080fe400078e02ff */
[----:B------:R-:W3:Y:S01]  /*13e0*/  LDC R20, c[0x0][0x708] ;  /* 0x0001c200ff147b82 */ /* 0x000ee20000000800 */
[----:B------:R-:W-:-:S04]  /*13f0*/  IMAD.WIDE.U32 R4, R15, R32, R2 ;  /* 0x000000200f047225 */ /* 0x000fc800078e0002 */
[----:B------:R-:W-:Y:S02]  /*1400*/  IMAD R15, R15, R33, R0 ;  /* 0x000000210f0f7224 */ /* 0x000fe400078e0200 */
[----:B------:R-:W-:Y:S01]  /*1410*/  IMAD.MOV.U32 R0, RZ, RZ, -0x1 ;  /* 0xffffffffff007424 */ /* 0x000fe200078e00ff */
[----:B------:R-:W2:Y:S01]  /*1420*/  LDC R31, c[0x0][0x758] ;  /* 0x0001d600ff1f7b82 */ /* 0x000ea20000000800 */
[----:B------:R-:W-:Y:S01]  /*1430*/  IMAD.IADD R5, R5, 0x1, R15 ;  /* 0x0000000105057824 */ /* 0x000fe200078e020f */
[----:B0-----:R-:W-:-:S04]  /*1440*/  ISETP.NE.U32.AND P1, PT, R34, RZ, PT ;  /* 0x000000ff2200720c */ /* 0x001fc80003f25070 */
[----:B------:R-:W-:Y:S02]  /*1450*/  ISETP.NE.AND.EX P1, PT, R35, RZ, PT, P1 ;  /* 0x000000ff2300720c */ /* 0x000fe40003f25310 */
[----:B------:R-:W0:Y:S01]  /*1460*/  LDC R29, c[0x0][0x700] ;  /* 0x0001c000ff1d7b82 */ /* 0x000e220000000800 */
[-CC-:B-1----:R-:W-:Y:S02]  /*1470*/  SHF.R.U64 R26, R4, R18.reuse, R5.reuse ;  /* 0x00000012041a7219 */ /* 0x182fe40000001205 */
[----:B------:R-:W-:-:S05]  /*1480*/  SHF.R.U32.HI R5, RZ, R18, R5 ;  /* 0x00000012ff057219 */ /* 0x000fca0000011605 */
[----:B------:R-:W1:Y:S01]  /*1490*/  LDC R30, c[0x0][0x748] ;  /* 0x0001d200ff1e7b82 */ /* 0x000e620000000800 */
[-CC-:B---3--:R-:W-:Y:S02]  /*14a0*/  SHF.R.U64 R38, R26, R20.reuse, R5.reuse ;  /* 0x000000141a267219 */ /* 0x188fe40000001205 */
[----:B------:R-:W-:-:S05]  /*14b0*/  SHF.R.U32.HI R4, RZ, R20, R5 ;  /* 0x00000014ff047219 */ /* 0x000fca0000011605 */
[----:B------:R-:W3:Y:S01]  /*14c0*/  LDC R32, c[0x0][0x738] ;  /* 0x0001ce00ff207b82 */ /* 0x000ee20000000800 */
[-CC-:B--2---:R-:W-:Y:S02]  /*14d0*/  SHF.R.U64 R40, R38, R31.reuse, R4.reuse ;  /* 0x0000001f26287219 */ /* 0x184fe40000001204 */
[-C--:B------:R-:W-:Y:S02]  /*14e0*/  SHF.L.U32 R0, R0, R31.reuse, RZ ;  /* 0x0000001f00007219 */ /* 0x080fe400000006ff */
[----:B------:R-:W-:Y:S01]  /*14f0*/  SHF.R.U32.HI R5, RZ, R31, R4 ;  /* 0x0000001fff057219 */ /* 0x000fe20000011604 */
[----:B------:R-:W-:Y:S01]  /*1500*/  IMAD.MOV.U32 R4, RZ, RZ, R40 ;  /* 0x000000ffff047224 */ /* 0x000fe200078e0028 */
[----:B------:R-:W-:Y:S01]  /*1510*/  LOP3.LUT R15, RZ, R0, RZ, 0x33, !PT ;  /* 0x00000000ff0f7212 */ /* 0x000fe200078e33ff */
[----:B------:R-:W2:Y:S01]  /*1520*/  LDC R33, c[0x0][0x710] ;  /* 0x0001c400ff217b82 */ /* 0x000ea20000000800 */
[----:B------:R-:W-:Y:S05]  /*1530*/  @!P1 BRA `(.L_x_15) ;  /* 0x0000000000289947 */ /* 0x000fea0003800000 */
[----:B------:R-:W4:Y:S02]  /*1540*/  LDC R21, c[0x0][0x74c] ;  /* 0x0001d300ff157b82 */ /* 0x000f240000000800 */
[----:B----4-:R-:W-:-:S05]  /*1550*/  IADD3 R21, P1, R40, R21, RZ ;  /* 0x0000001528157210 */ /* 0x010fca0007f3e0ff */
        /* <DEDUP_REMOVED lines=8> */
.L_x_15:
[----:B-1----:R-:W-:Y:S01]  /*15e0*/  SHF.R.U64 R4, R4, R30, R5 ;  /* 0x0000001e04047219 */ /* 0x002fe20000001205 */
[----:B0-----:R-:W-:Y:S01]  /*15f0*/  VIADD R5, R29, 0xffffffff ;  /* 0xffffffff1d057836 */ /* 0x001fe20000000000 */
[----:B------:R-:W-:Y:S01]  /*1600*/  SHF.L.U32 R0, R36, R31, RZ ;  /* 0x0000001f24007219 */ /* 0x000fe200000006ff */
[----:B------:R-:W-:Y:S01]  /*1610*/  @P4 IMAD R23, R25, R28, R16 ;  /* 0x0000001c19174224 */ /* 0x000fe200078e0210 */
[----:B------:R-:W-:Y:S01]  /*1620*/  LOP3.LUT R15, R38, R15, RZ, 0xc0, !PT ;  /* 0x0000000f260f7212 */ /* 0x000fe200078ec0ff */
[----:B------:R-:W-:Y:S01]  /*1630*/  IMAD.MOV R17, RZ, RZ, -R4 ;  /* 0x000000ffff117224 */ /* 0x000fe200078e0a04 */
[----:B------:R-:W-:-:S03]  /*1640*/  LOP3.LUT R5, R26, R5, RZ, 0xc0, !PT ;  /* 0x000000051a057212 */ /* 0x000fc600078ec0ff */
[----:B------:R-:W-:Y:S02]  /*1650*/  IMAD R0, R0, R4, R15 ;  /* 0x0000000400007224 */ /* 0x000fe400078e020f */
[----:B---3--:R-:W-:Y:S02]  /*1660*/  IMAD R4, R17, R32, R40 ;  /* 0x0000002011047224 */ /* 0x008fe400078e0228 */
[----:B--2---:R-:W-:Y:S02]  /*1670*/  IMAD R0, R0, R33, R23 ;  /* 0x0000002100007224 */ /* 0x004fe400078e0217 */
[----:B------:R-:W-:Y:S02]  /*1680*/  IMAD R5, R4, R29, R5 ;  /* 0x0000001d04057224 */ /* 0x000fe400078e0205 */
[----:B------:R-:W-:-:S03]  /*1690*/  IMAD.MOV.U32 R15, RZ, RZ, 0x1 ;  /* 0x00000001ff0f7424 */ /* 0x000fc600078e00ff */
[----:B------:R-:W-:Y:S02]  /*16a0*/  SEL R4, R5, R0, !P4 ;  /* 0x0000000005047207 */ /* 0x000fe40006000000 */
[----:B------:R-:W-:Y:S01]  /*16b0*/  SEL R0, R0, R5, !P4 ;  /* 0x0000000500007207 */ /* 0x000fe20006000000 */
[----:B------:R-:W-:-:S07]  /*16c0*/  IMAD.MOV.U32 R5, RZ, RZ, R37 ;  /* 0x000000ffff057224 */ /* 0x000fce00078e0025 */
.L_x_13:
[----:B------:R-:W-:Y:S05]  /*16d0*/  @!P3 BRA `(.L_x_16) ;  /* 0x00000000000cb947 */ /* 0x000fea0003800000 */
[----:B------:R-:W-:Y:S01]  /*16e0*/  UCGABAR_WAIT ;  /* 0x0000000000007dc7 */ /* 0x000fe20008000000 */
[----:B------:R-:W-:Y:S01]  /*16f0*/  CCTL.IVALL ;  /* 0x00000000ff00798f */ /* 0x000fe20002000000 */
[----:B------:R-:W-:Y:S05]  /*1700*/  BRA `(.L_x_17) ;  /* 0x0000000000047947 */ /* 0x000fea0003800000 */
.L_x_16:
[----:B------:R-:W-:Y:S06]  /*1710*/  BAR.SYNC.DEFER_BLOCKING 0x0 ;  /* 0x0000000000007b1d */ /* 0x000fec0000010000 */
.L_x_17:
[----:B------:R-:W-:Y:S05]  /*1720*/  @!P2 BRA `(.L_x_18) ;  /* 0x0000003c00c8a947 */ /* 0x000fea0003800000 */
[----:B------:R-:W-:-:S13]  /*1730*/  ISETP.GT.U32.AND P1, PT, R39, 0x1, PT ;  /* 0x000000012700780c */ /* 0x000fda0003f24070 */
[----:B------:R-:W-:Y:S05]  /*1740*/  @P1 EXIT ;  /* 0x000000000000194d */ /* 0x000fea0003800000 */
.L_x_19:
[----:B------:R-:W-:-:S08]  /*1750*/  NOP ;  /* 0x0000000000007918 */ /* 0x000fd00000000000 */
[----:B------:R-:W0:Y:S02]  /*1760*/  USETMAXREG.TRY_ALLOC.CTAPOOL UP0, 0xe8 ;  /* 0x000000e8000079c8 */ /* 0x000e240008000600 */
[----:B0-----:R-:W-:-:S13]  /*1770*/  PLOP3.LUT P1, PT, PT, PT, UP0, 0x80, 0x0 ;  /* 0x000000000000781c */ /* 0x001fda0003f2f008 */
[----:B------:R-:W-:Y:S05]  /*1780*/  @!P1 BRA `(.L_x_19) ;  /* 0xfffffffc00f09947 */ /* 0x000fea000383ffff */
[----:B------:R-:W-:-:S13]  /*1790*/  LOP3.LUT P1, RZ, R15, 0xff, RZ, 0xc0, !PT ;  /* 0x000000ff0fff7812 */ /* 0x000fda000782c0ff */
[----:B------:R-:W-:Y:S05]  /*17a0*/  @!P1 EXIT ;  /* 0x000000000000994d */ /* 0x000fea0003800000 */
[----:B------:R-:W0:Y:S01]  /*17b0*/  S2UR UR8, SR_CgaCtaId ;  /* 0x00000000000879c3 */ /* 0x000e220000008800 */
[-C--:B------:R-:W-:Y:S01]  /*17c0*/  LEA.HI R15, R24, R11.reuse, RZ, 0x2 ;  /* 0x0000000b180f7211 */ /* 0x080fe200078f10ff */
[----:B------:R-:W-:Y:S01]  /*17d0*/  ULDC.64 UR6, c[0x0][0x6c8] ;  /* 0x0001b20000067ab9 */ /* 0x000fe20000000a00 */
[-C--:B------:R-:W-:Y:S01]  /*17e0*/  LEA.HI R10, R11, R11.reuse, RZ, 0x1 ;  /* 0x0000000b0b0a7211 */ /* 0x080fe200078f08ff */
[----:B------:R-:W-:Y:S01]  /*17f0*/  USHF.L.U64.HI UR12, UR6, 0x5, UR7 ;  /* 0x00000005060c7899 */ /* 0x000fe20008010207 */
[----:B------:R-:W-:Y:S01]  /*1800*/  LOP3.LUT R20, R15, 0xfffffffc, RZ, 0xc0, !PT ;  /* 0xfffffffc0f147812 */ /* 0x000fe200078ec0ff */
[----:B------:R-:W-:Y:S01]  /*1810*/  UMOV UR15, 0x400 ;  /* 0x00000400000f7882 */ /* 0x000fe20000000000 */
[----:B------:R-:W-:Y:S01]  /*1820*/  LOP3.LUT R16, R10, 0x7ffffe, RZ, 0xc0, !PT ;  /* 0x007ffffe0a107812 */ /* 0x000fe200078ec0ff */
[----:B------:R-:W1:Y:S01]  /*1830*/  LDC R21, c[0x0][0x758] ;  /* 0x0001d600ff157b82 */ /* 0x000e620000000800 */
[--C-:B------:R-:W-:Y:S01]  /*1840*/  SHF.R.S32.HI R17, RZ, 0x2, R15.reuse ;  /* 0x00000002ff117819 */ /* 0x100fe2000001140f */
[C---:B------:R-:W-:Y:S01]  /*1850*/  IMAD.IADD R20, R11.reuse, 0x1, -R20 ;  /* 0x000000010b147824 */ /* 0x040fe200078e0a14 */
[----:B------:R-:W-:Y:S01]  /*1860*/  SHF.R.S32.HI R18, RZ, 0x1f, R15 ;  /* 0x0000001fff127819 */ /* 0x000fe2000001140f */
[----:B------:R-:W-:Y:S01]  /*1870*/  IMAD.IADD R16, R11, 0x1, -R16 ;  /* 0x000000010b107824 */ /* 0x000fe200078e0a10 */
[----:B------:R-:W-:Y:S01]  /*1880*/  LEA.HI R24, R24, R11, RZ, 0x5 ;  /* 0x0000000b18187211 */ /* 0x000fe200078f28ff */
[----:B------:R-:W-:Y:S01]  /*1890*/  UIADD3 UR7, UR16, -0x1, URZ ;  /* 0xffffffff10077890 */ /* 0x000fe2000fffe03f */
[----:B------:R-:W-:Y:S01]  /*18a0*/  LEA.HI R18, R18, R17, RZ, 0x3 ;  /* 0x0000001112127211 */ /* 0x000fe200078f18ff */
[----:B------:R-:W3:Y:S01]  /*18b0*/  LDC R19, c[0x0][0x288] ;  /* 0x0000a200ff137b82 */ /* 0x000ee20000000800 */
[----:B------:R-:W-:Y:S01]  /*18c0*/  SHF.R.S32.HI R11, RZ, 0x1, R10 ;  /* 0x00000001ff0b7819 */ /* 0x000fe2000001140a */
[----:B------:R-:W-:Y:S01]  /*18d0*/  USHF.L.U32 UR13, UR6, 0x5, URZ ;  /* 0x00000005060d7899 */ /* 0x000fe2000800063f */
[----:B------:R-:W-:Y:S01]  /*18e0*/  LOP3.LUT R18, R18, 0xfffffff8, RZ, 0xc0, !PT ;  /* 0xfffffff812127812 */ /* 0x000fe200078ec0ff */
[----:B------:R-:W-:Y:S01]  /*18f0*/  USHF.L.U32 UR6, UR7, 0x3, URZ ;  /* 0x0000000307067899 */ /* 0x000fe2000800063f */
[----:B------:R-:W-:Y:S01]  /*1900*/  LEA.HI R10, R10, R11, RZ, 0x1 ;  /* 0x0000000b0a0a7211 */ /* 0x000fe200078f08ff */
[----:B------:R-:W-:Y:S01]  /*1910*/  UISETP.NE.AND UP0, UPT, UR7, URZ, UPT ;  /* 0x0000003f0700728c */ /* 0x000fe2000bf05270 */
[----:B------:R-:W-:Y:S01]  /*1920*/  SHF.R.S32.HI R15, RZ, 0x5, R24 ;  /* 0x00000005ff0f7819 */ /* 0x000fe20000011418 */
[----:B------:R-:W-:Y:S01]  /*1930*/  IMAD.IADD R18, R17, 0x1, -R18 ;  /* 0x0000000111127824 */ /* 0x000fe200078e0a12 */
[----:B------:R-:W-:Y:S01]  /*1940*/  LOP3.LUT R10, R10, 0x7fffffe, RZ, 0xc0, !PT ;  /* 0x07fffffe0a0a7812 */ /* 0x000fe200078ec0ff */
[----:B0-----:R-:W-:Y:S01]  /*1950*/  ULEA UR15, UR8, UR15, 0x18 ;  /* 0x0000000f080f7291 */ /* 0x001fe2000f8ec03f */
[----:B------:R-:W-:Y:S01]  /*1960*/  SHF.L.U64.HI R12, R8, 0x1, R12 ;  /* 0x00000001080c7819 */ /* 0x000fe2000001020c */
[----:B------:R-:W-:Y:S01]  /*1970*/  IMAD R17, R15, 0x2, R16 ;  /* 0x000000020f117824 */ /* 0x000fe200078e0210 */
[----:B------:R-:W-:Y:S01]  /*1980*/  USEL UR9, URZ, 0x1, UP0 ;  /* 0x000000013f097887 */ /* 0x000fe20008000000 */
[----:B------:R-:W-:Y:S01]  /*1990*/  IMAD.IADD R11, R11, 0x1, -R10 ;  /* 0x000000010b0b7824 */ /* 0x000fe200078e0a0a */
[----:B------:R-:W-:Y:S01]  /*19a0*/  UIADD3 UR7, UR15, 0x300, URZ ;  /* 0x000003000f077890 */ /* 0x000fe2000fffe03f */
[--C-:B------:R-:W-:Y:S01]  /*19b0*/  IMAD R16, R17, 0x8, R18.reuse ;  /* 0x0000000811107824 */ /* 0x100fe200078e0212 */
[----:B------:R-:W-:Y:S01]  /*19c0*/  UIADD3 UR8, UR15, 0x11300, URZ ;  /* 0x000113000f087890 */ /* 0x000fe2000fffe03f */
[C-C-:B------:R-:W-:Y:S01]  /*19d0*/  IMAD R10, R15.reuse, 0x10, R18.reuse ;  /* 0x000000100f0a7824 */ /* 0x140fe200078e0212 */
[----:B------:R-:W-:Y:S01]  /*19e0*/  USHF.R.U32.HI UR7, URZ, 0x4, UR7 ;  /* 0x000000043f077899 */ /* 0x000fe20008011607 */
[----:B------:R-:W-:Y:S01]  /*19f0*/  IMAD R22, R15, -0x10, -R18 ;  /* 0xfffffff00f167824 */ /* 0x000fe200078e0a12 */
[----:B------:R-:W-:Y:S01]  /*1a00*/  USHF.R.U32.HI UR8, URZ, 0x4, UR8 ;  /* 0x000000043f087899 */ /* 0x000fe20008011608 */
[----:B------:R-:W-:Y:S01]  /*1a10*/  IMAD.MOV.U32 R18, RZ, RZ, -0x1 ;  /* 0xffffffffff127424 */ /* 0x000fe200078e00ff */
[----:B------:R-:W-:Y:S01]  /*1a20*/  VIMNMX R15, RZ, UR14, PT ;  /* 0x0000000eff0f7c48 */ /* 0x000fe2000bfe0100 */
[----:B------:R-:W-:Y:S01]  /*1a30*/  IMAD R11, R16, 0x2, R11 ;  /* 0x00000002100b7824 */ /* 0x000fe200078e020b */
[----:B------:R-:W-:Y:S01]  /*1a40*/  ULDC UR10, c[0x0][0x284] ;  /* 0x0000a100000a7ab9 */ /* 0x000fe20000000800 */
[----:B------:R-:W-:Y:S01]  /*1a50*/  UIADD3 UR24, UR15, 0x230, URZ ;  /* 0x000002300f187890 */ /* 0x000fe2000fffe03f */
[----:B-1----:R-:W-:Y:S01]  /*1a60*/  SHF.L.U32 R18, R18, R21, RZ ;  /* 0x0000001512127219 */ /* 0x002fe200000006ff */
[----:B------:R-:W-:Y:S01]  /*1a70*/  IMAD.SHL.U32 R21, R11, 0x20, RZ ;  /* 0x000000200b157824 */ /* 0x000fe200078e00ff */
[----:B------:R-:W-:Y:S01]  /*1a80*/  ULOP3.LUT UR6, UR6, 0x8, URZ, 0xc0, !UPT ;  /* 0x0000000806067892 */ /* 0x000fe2000f8ec03f */
[C---:B---3--:R-:W-:Y:S01]  /*1a90*/  IMAD R19, R20.reuse, -0x2, R19 ;  /* 0xfffffffe14137824 */ /* 0x048fe200078e0213 */
[----:B------:R-:W-:Y:S01]  /*1aa0*/  UIADD3 UR25, UP1, UR13, 0x20, URZ ;  /* 0x000000200d197890 */ /* 0x000fe2000ff3e03f */
[----:B------:R-:W-:Y:S01]  /*1ab0*/  IMAD.WIDE R16, R20, 0x2, RZ ;  /* 0x0000000214107825 */ /* 0x000fe200078e02ff */
[----:B------:R-:W-:Y:S01]  /*1ac0*/  ULOP3.LUT UR7, UR7, 0x3fff, URZ, 0xc0, !UPT ;  /* 0x00003fff07077892 */ /* 0x000fe2000f8ec03f */
[----:B------:R-:W-:Y:S01]  /*1ad0*/  LOP3.LUT R23, R6, 0x1, RZ, 0xfc, !PT ;  /* 0x0000000106177812 */ /* 0x000fe200078efcff */
[----:B------:R-:W-:Y:S01]  /*1ae0*/  ULOP3.LUT UR8, UR8, 0x3fff, URZ, 0xc0, !UPT ;  /* 0x00003fff08087892 */ /* 0x000fe2000f8ec03f */
[----:B------:R-:W-:Y:S01]  /*1af0*/  IADD3 R15, -R15, UR14, RZ ;  /* 0x0000000e0f0f7c10 */ /* 0x000fe2000fffe1ff */
[----:B------:R-:W-:Y:S01]  /*1b00*/  IMAD.U32 R57, RZ, RZ, UR9 ;  /* 0x00000009ff397e24 */ /* 0x000fe2000f8e00ff */
[----:B------:R-:W-:Y:S01]  /*1b10*/  LOP3.LUT R18, RZ, R18, RZ, 0x33, !PT ;  /* 0x00000012ff127212 */ /* 0x000fe200078e33ff */
[----:B------:R-:W-:Y:S01]  /*1b20*/  VIADD R20, R22, UR10 ;  /* 0x0000000a16147c36 */ /* 0x000fe20008000000 */
[----:B------:R-:W-:Y:S01]  /*1b30*/  SHF.R.S32.HI R11, RZ, 0x1f, R10 ;  /* 0x0000001fff0b7819 */ /* 0x000fe2000001140a */
[----:B------:R-:W-:Y:S01]  /*1b40*/  USHF.L.U32 UR21, UR14, 0x1, URZ ;  /* 0x000000010e157899 */ /* 0x000fe2000800063f */
[----:B------:R-:W-:Y:S01]  /*1b50*/  SHF.R.S32.HI R21, RZ, 0x3, R21 ;  /* 0x00000003ff157819 */ /* 0x000fe20000011415 */
[----:B------:R-:W-:-:S02]  /*1b60*/  ULEA UR16, UR16, UR24, 0x3 ;  /* 0x0000001810107291 */ /* 0x000fc4000f8e183f */
[----:B------:R-:W-:Y:S02]  /*1b70*/  ULOP3.LUT UR26, UR6, 0x8, URZ, 0x3c, !UPT ;  /* 0x00000008061a7892 */ /* 0x000fe4000f8e3c3f */
[----:B------:R-:W-:Y:S02]  /*1b80*/  ULOP3.LUT UR17, UR6, 0x18, URZ, 0x3c, !UPT ;  /* 0x0000001806117892 */ /* 0x000fe4000f8e3c3f */
[----:B------:R-:W-:Y:S02]  /*1b90*/  UIADD3.X UR27, URZ, UR12, URZ, UP1, !UPT ;  /* 0x0000000c3f1b7290 */ /* 0x000fe40008ffe43f */
[----:B------:R-:W-:Y:S02]  /*1ba0*/  ULOP3.LUT UR18, UR7, 0x10000, URZ, 0xfc, !UPT ;  /* 0x0001000007127892 */ /* 0x000fe4000f8efc3f */
[----:B------:R-:W-:-:S12]  /*1bb0*/  ULOP3.LUT UR19, UR8, 0x10000, URZ, 0xfc, !UPT ;  /* 0x0001000008137892 */ /* 0x000fd8000f8efc3f */
.L_x_100:
[----:B------:R-:W-:Y:S01]  /*1bc0*/  SHF.L.U32 R24, R57, 0x1f, RZ ;  /* 0x0000001f39187819 */ /* 0x000fe200000006ff */
[----:B------:R-:W-:Y:S01]  /*1bd0*/  IMAD.MOV.U32 R22, RZ, RZ, RZ ;  /* 0x000000ffff167224 */ /* 0x000fe200078e00ff */
[----:B------:R-:W-:Y:S02]  /*1be0*/  ISETP.GE.AND P2, PT, R15, 0x1, PT ;  /* 0x000000010f00780c */ /* 0x000fe40003f46270 */
[----:B0-----:R-:W0:Y:S02]  /*1bf0*/  SYNCS.PHASECHK.TRANS64.TRYWAIT P1, [UR16+-0x8], R24 ;  /* 0xfffff818ff0075a7 */ /* 0x001e240008020150 */
[----:B01---5:R-:W-:Y:S09]  /*1c00*/  @!P1 BRA `(.L_x_20) ;  /* 0x0000005c000c9947 */ /* 0x023ff20003800000 */
.L_x_152:
[----:B------:R-:W-:Y:S01]  /*1c10*/  UMOV UR6, URZ ;  /* 0x0000003f00067c82 */ /* 0x000fe20008000000 */
[----:B------:R-:W-:Y:S01]  /*1c20*/  IMAD.MOV.U32 R56, RZ, RZ, RZ ;  /* 0x000000ffff387224 */ /* 0x000fe200078e00ff */
[----:B------:R-:W-:Y:S02]  /*1c30*/  CS2R R58, SRZ ;  /* 0x00000000003a7805 */ /* 0x000fe4000001ff00 */
[----:B------:R-:W-:Y:S02]  /*1c40*/  CS2R R60, SRZ ;  /* 0x00000000003c7805 */ /* 0x000fe4000001ff00 */
[----:B------:R-:W-:Y:S02]  /*1c50*/  CS2R R62, SRZ ;  /* 0x00000000003e7805 */ /* 0x000fe4000001ff00 */
[----:B------:R-:W-:Y:S01]  /*1c60*/  CS2R R64, SRZ ;  /* 0x0000000000407805 */ /* 0x000fe2000001ff00 */
[----:B------:R-:W-:Y:S01]  /*1c70*/  IMAD.MOV.U32 R66, RZ, RZ, RZ ;  /* 0x000000ffff427224 */ /* 0x000fe200078e00ff */
[----:B0-----:R-:W-:Y:S01]  /*1c80*/  CS2R R24, SRZ ;  /* 0x0000000000187805 */ /* 0x001fe2000001ff00 */
[----:B------:R-:W-:Y:S01]  /*1c90*/  IMAD.MOV.U32 R68, RZ, RZ, RZ ;  /* 0x000000ffff447224 */ /* 0x000fe200078e00ff */
[----:B------:R-:W-:Y:S01]  /*1ca0*/  CS2R R26, SRZ ;  /* 0x00000000001a7805 */ /* 0x000fe2000001ff00 */
        /* <DEDUP_REMOVED lines=28> */
[----:B------:R-:W-:-:S02]  /*1e70*/  IMAD.MOV.U32 R98, RZ, RZ, RZ ;  /* 0x000000ffff627224 */ /* 0x000fc400078e00ff */
[----:B------:R-:W-:Y:S02]  /*1e80*/  IMAD.MOV.U32 R100, RZ, RZ, RZ ;  /* 0x000000ffff647224 */ /* 0x000fe400078e00ff */
[----:B------:R-:W-:Y:S02]  /*1e90*/  IMAD.MOV.U32 R102, RZ, RZ, RZ ;  /* 0x000000ffff667224 */ /* 0x000fe400078e00ff */
[----:B------:R-:W-:Y:S02]  /*1ea0*/  IMAD.MOV.U32 R104, RZ, RZ, RZ ;  /* 0x000000ffff687224 */ /* 0x000fe400078e00ff */
[----:B------:R-:W-:Y:S02]  /*1eb0*/  IMAD.MOV.U32 R106, RZ, RZ, RZ ;  /* 0x000000ffff6a7224 */ /* 0x000fe400078e00ff */
[----:B------:R-:W-:Y:S01]  /*1ec0*/  IMAD.MOV.U32 R108, RZ, RZ, RZ ;  /* 0x000000ffff6c7224 */ /* 0x000fe200078e00ff */
[----:B------:R-:W-:Y:S06]  /*1ed0*/  @!P2 BRA `(.L_x_21) ;  /* 0x000000040074a947 */ /* 0x000fec0003800000 */
[----:B------:R-:W-:Y:S01]  /*1ee0*/  IMAD.MOV.U32 R22, RZ, RZ, RZ ;  /* 0x000000ffff167224 */ /* 0x000fe200078e00ff */
[----:B------:R-:W-:Y:S01]  /*1ef0*/  UMOV UR6, URZ ;  /* 0x0000003f00067c82 */ /* 0x000fe20008000000 */
[----:B------:R-:W-:Y:S01]  /*1f00*/  IMAD.MOV.U32 R67, RZ, RZ, R15 ;  /* 0x000000ffff437224 */ /* 0x000fe200078e000f */
[----:B------:R-:W-:Y:S01]  /*1f10*/  UPLOP3.LUT UP0, UPT, UPT, UPT, UPT, 0x40, 0x0 ;  /* 0x000000000000789c */ /* 0x000fe20003f0e870 */
[----:B------:R-:W-:Y:S01]  /*1f20*/  IMAD.U32 R75, RZ, RZ, UR4 ;  /* 0x00000004ff4b7e24 */ /* 0x000fe2000f8e00ff */
[----:B------:R-:W-:Y:S01]  /*1f30*/  UMOV UR20, UR5 ;  /* 0x0000000500147c82 */ /* 0x000fe20008000000 */
[----:B------:R-:W-:Y:S01]  /*1f40*/  IMAD.U32 R69, RZ, RZ, UR5 ;  /* 0x00000005ff457e24 */ /* 0x000fe2000f8e00ff */
[----:B------:R-:W-:Y:S01]  /*1f50*/  UMOV UR7, URZ ;  /* 0x0000003f00077c82 */ /* 0x000fe20008000000 */
[----:B------:R-:W-:-:S06]  /*1f60*/  ULDC UR28, c[0x0][0x644] ;  /* 0x00019100001c7ab9 */ /* 0x000fcc0000000800 */
.L_x_29:
[----:B------:R-:W-:-:S13]  /*1f70*/  ISETP.NE.AND P2, PT, R23, 0x3, PT ;  /* 0x000000031700780c */ /* 0x000fda0003f45270 */
[----:B01----:R-:W-:Y:S05]  /*1f80*/  @!P2 BRA `(.L_x_22) ;  /* 0x000000000004a947 */ /* 0x003fea0003800000 */
[----:B------:R-:W-:Y:S01]  /*1f90*/  BPT.TRAP 0x1 ;  /* 0x000000040000795c */ /* 0x000fe20000300000 */
.L_x_22:
[----:B------:R-:W-:Y:S01]  /*1fa0*/  ULEA UR8, UR20, UR15, 0x3 ;  /* 0x0000000f14087291 */ /* 0x000fe2000f8e183f */
[----:B------:R-:W-:-:S08]  /*1fb0*/  SHF.L.U32 R73, R75, 0x1f, RZ ;  /* 0x0000001f4b497819 */ /* 0x000fd000000006ff */
[----:B------:R0:W1:Y:S01]  /*1fc0*/  SYNCS.PHASECHK.TRANS64.TRYWAIT P1, [UR8], R73 ;  /* 0x00000049ff0075a7 */ /* 0x0000620008020148 */
[----:B------:R-:W-:Y:S05]  /*1fd0*/  @!P2 BRA `(.L_x_23) ;  /* 0x000000000004a947 */ /* 0x000fea0003800000 */
[----:B------:R-:W-:Y:S01]  /*1fe0*/  BPT.TRAP 0x1 ;  /* 0x000000040000795c */ /* 0x000fe20000300000 */
.L_x_23:
[----:B------:R-:W-:-:S04]  /*1ff0*/  IMAD.U32 R110, RZ, RZ, UR20 ;  /* 0x00000014ff6e7e24 */ /* 0x000fc8000f8e00ff */
[----:B------:R-:W-:Y:S01]  /*2000*/  IMAD R71, R110, 0x200, R21 ;  /* 0x000002006e477824 */ /* 0x000fe200078e0215 */
[----:B-1----:R-:W-:Y:S06]  /*2010*/  @P1 BRA `(.L_x_24) ;  /* 0x0000000000081947 */ /* 0x002fec0003800000 */
[----:B------:R-:W1:Y:S02]  /*2020*/  SYNCS.PHASECHK.TRANS64.TRYWAIT P1, [UR8], R73 ;  /* 0x00000049ff0075a7 */ /* 0x000e640008020148 */
[----:B-1----:R-:W-:Y:S05]  /*2030*/  @!P1 BRA `(.L_x_25) ;  /* 0x0000005800189947 */ /* 0x002fea0003800000 */
.L_x_24:
[----:B------:R-:W3:Y:S01]  /*2040*/  LDS R71, [R71+UR15+0x33300] ;  /* 0x0333000f47477984 */ /* 0x000ee20008000800 */
[----:B------:R-:W-:Y:S02]  /*2050*/  USEL UR7, UR7, URZ, !UP0 ;  /* 0x0000003f07077287 */ /* 0x000fe4000c000000 */
[----:B------:R-:W-:Y:S02]  /*2060*/  ULEA UR8, UR20, UR18, 0x7 ;  /* 0x0000001214087291 */ /* 0x000fe4000f8e383f */
[----:B------:R-:W-:Y:S02]  /*2070*/  UISETP.NE.U32.AND UP0, UPT, UR7, URZ, UPT ;  /* 0x0000003f0700728c */ /* 0x000fe4000bf05070 */
[----:B------:R-:W-:Y:S01]  /*2080*/  ULEA UR10, UR20, UR19, 0x8 ;  /* 0x00000013140a7291 */ /* 0x000fe2000f8e403f */
[----:B------:R-:W-:Y:S01]  /*2090*/  UMOV UR9, 0xc0000010 ;  /* 0xc000001000097882 */ /* 0x000fe20000000000 */
[----:B------:R-:W-:Y:S01]  /*20a0*/  UMOV UR11, 0x80000020 ;  /* 0x80000020000b7882 */ /* 0x000fe20000000000 */
[----:B------:R-:W-:Y:S01]  /*20b0*/  UIADD3 UR6, UR6, 0x1, URZ ;  /* 0x0000000106067890 */ /* 0x000fe2000fffe03f */
[----:B---3--:R-:W-:-:S06]  /*20c0*/  WARPGROUP.ARRIVE ;  /* 0x00000000000079c5 */ /* 0x008fcc0000000000 */
[----:B------:R-:W-:Y:S01]  /*20d0*/  QGMMA.SP.64x64x64.F32.E4M3.E4M3 R24, gdesc[UR8], R24, UP0, R71, gsb0 ;  /* 0x04e04700081879f3 */ /* 0x000fe2000b800a18 */
[----:B------:R-:W-:-:S04]  /*20e0*/  UISETP.NE.AND UP0, UPT, UR6, UR28, UPT ;  /* 0x0000001c0600728c */ /* 0x000fc8000bf05270 */
[----:B------:R-:W-:-:S04]  /*20f0*/  USEL UR7, URZ, 0x1, UP0 ;  /* 0x000000013f077887 */ /* 0x000fc80008000000 */
[----:B------:R-:W-:-:S06]  /*2100*/  UISETP.NE.AND UP0, UPT, UR7, URZ, UPT ;  /* 0x0000003f0700728c */ /* 0x000fcc000bf05270 */
[----:B------:R-:W-:Y:S01]  /*2110*/  PLOP3.LUT P1, PT, PT, PT, UP0, 0x80, 0x0 ;  /* 0x000000000000781c */ /* 0x000fe20003f2f008 */
[----:B------:R-:W-:-:S12]  /*2120*/  WARPGROUP.DEPBAR.LE gsb0, 0x0 ;  /* 0x00008000000079c5 */ /* 0x000fd80000010000 */
[----:B------:R-:W-:Y:S05]  /*2130*/  @!P1 BRA `(.L_x_26) ;  /* 0x0000000000889947 */ /* 0x000fea0003800000 */
[----:B------:R-:W-:Y:S01]  /*2140*/  FADD R65, R24, R65 ;  /* 0x0000004118417221 */ /* 0x000fe20000000000 */
[----:B------:R-:W-:-:S01]  /*2150*/  FADD R108, R25, R108 ;  /* 0x0000006c196c7221 */ /* 0x000fc20000000000 */
        /* <DEDUP_REMOVED lines=30> */
[----:B------:R-:W-:-:S02]  /*2340*/  WARPGROUP.DEPBAR.LE gsb0, 0x0 ;  /* 0x00008000000079c5 */ /* 0x000fc40000010000 */
[----:B------:R-:W-:-:S05]  /*2350*/  UMOV UR6, URZ ;  /* 0x0000003f00067c82 */ /* 0x000fca0008000000 */
.L_x_26:
[----:B------:R-:W-:Y:S05]  /*2360*/  @!P2 BRA `(.L_x_27) ;  /* 0x000000000004a947 */ /* 0x000fea0003800000 */
[----:B------:R-:W-:Y:S01]  /*2370*/  BPT.TRAP 0x1 ;  /* 0x000000040000795c */ /* 0x000fe20000300000 */
.L_x_27:
[----:B------:R-:W-:Y:S02]  /*2380*/  @P0 LEA R71, R69, UR15, 0x3 ;  /* 0x0000000f45470c11 */ /* 0x000fe4000f8e18ff */
[----:B------:R-:W-:-:S03]  /*2390*/  ISETP.GT.U32.AND P1, PT, R6, 0x1, PT ;  /* 0x000000010600780c */ /* 0x000fc60003f24070 */
[----:B-1----:R-:W-:-:S05]  /*23a0*/  @P0 VIADD R110, R71, 0x110 ;  /* 0x00000110476e0836 */ /* 0x002fca0000000000 */
[----:B------:R-:W-:-:S04]  /*23b0*/  @P0 PRMT R110, R7, 0x654, R110 ;  /* 0x00000654076e0816 */ /* 0x000fc8000000006e */
[----:B------:R1:W-:Y:S01]  /*23c0*/  @P0 SYNCS.ARRIVE.TRANS64.RED.A1T0 RZ, [R110+URZ], RZ ;  /* 0x000000ff6eff09a7 */ /* 0x0003e2000810043f */
[----:B------:R-:W-:Y:S05]  /*23d0*/  @P1 BRA `(.L_x_28) ;  /* 0x0000000000041947 */ /* 0x000fea0003800000 */
[----:B------:R-:W-:Y:S01]  /*23e0*/  BPT.TRAP 0x1 ;  /* 0x000000040000795c */ /* 0x000fe20000300000 */
.L_x_28:
[----:B------:R-:W-:Y:S01]  /*23f0*/  UIADD3 UR20, UR20, 0x1, URZ ;  /* 0x0000000114147890 */ /* 0x000fe2000fffe03f */
[----:B------:R-:W-:Y:S01]  /*2400*/  ISETP.GT.AND P2, PT, R67, 0x1, PT ;  /* 0x000000014300780c */ /* 0x000fe20003f44270 */
[----:B------:R-:W-:Y:S02]  /*2410*/  VIADD R69, R69, 0x1 ;  /* 0x0000000145457836 */ /* 0x000fe40000000000 */
[----:B------:R-:W-:Y:S01]  /*2420*/  UISETP.NE.AND UP1, UPT, UR20, 0x22, UPT ;  /* 0x000000221400788c */ /* 0x000fe2000bf25270 */
[----:B------:R-:W-:Y:S02]  /*2430*/  VIADD R67, R67, 0xffffffff ;  /* 0xffffffff43437836 */ /* 0x000fe40000000000 */
[C---:B------:R-:W-:Y:S01]  /*2440*/  ISETP.NE.AND P1, PT, R69.reuse, 0x22, PT ;  /* 0x000000224500780c */ /* 0x040fe20003f25270 */
[----:B------:R-:W-:Y:S02]  /*2450*/  USEL UR7, URZ, 0x1, UP1 ;  /* 0x000000013f077887 */ /* 0x000fe40008800000 */
[----:B------:R-:W-:Y:S01]  /*2460*/  USEL UR20, UR20, URZ, UP1 ;  /* 0x0000003f14147287 */ /* 0x000fe20008800000 */
[----:B------:R-:W-:-:S03]  /*2470*/  SEL R69, R69, RZ, P1 ;  /* 0x000000ff45457207 */ /* 0x000fc60000800000 */
[----:B------:R-:W-:Y:S01]  /*2480*/  LOP3.LUT R75, R75, UR7, RZ, 0x3c, !PT ;  /* 0x000000074b4b7c12 */ /* 0x000fe2000f8e3cff */
[----:B------:R-:W-:Y:S01]  /*2490*/  UMOV UR7, 0x1 ;  /* 0x0000000100077882 */ /* 0x000fe20000000000 */
[----:B------:R-:W-:Y:S06]  /*24a0*/  @P2 BRA `(.L_x_29) ;  /* 0xfffffff800b02947 */ /* 0x000fec000383ffff */
.L_x_21:
[----:B------:R-:W-:Y:S01]  /*24b0*/  UISETP.NE.AND UP0, UPT, UR6, URZ, UPT ;  /* 0x0000003f0600728c */ /* 0x000fe2000bf05270 */
[----:B------:R-:W-:Y:S01]  /*24c0*/  IMAD.U32 R69, RZ, RZ, UR26 ;  /* 0x0000001aff457e24 */ /* 0x000fe2000f8e00ff */
[----:B------:R-:W-:Y:S02]  /*24d0*/  SHF.L.U32 R67, R57, 0x1f, RZ ;  /* 0x0000001f39437819 */ /* 0x000fe400000006ff */
[----:B------:R-:W-:-:S06]  /*24e0*/  USEL UR6, URZ, 0x1, !UP0 ;  /* 0x000000013f067887 */ /* 0x000fcc000c000000 */
[----:B------:R-:W-:-:S13]  /*24f0*/  ISETP.NE.AND P1, PT, RZ, UR6, PT ;  /* 0x00000006ff007c0c */ /* 0x000fda000bf25270 */
[----:B------:R-:W-:Y:S05]  /*2500*/  @!P1 BRA `(.L_x_30) ;  /* 0x0000000000849947 */ /* 0x000fea0003800000 */
[----:B------:R-:W-:Y:S01]  /*2510*/  FADD R65, R24, R65 ;  /* 0x0000004118417221 */ /* 0x000fe20000000000 */
        /* <DEDUP_REMOVED lines=31> */
[----:B------:R-:W-:-:S06]  /*2710*/  WARPGROUP.DEPBAR.LE gsb0, 0x0 ;  /* 0x00008000000079c5 */ /* 0x000fcc0000010000 */
.L_x_30:
[----:B------:R3:W-:Y:S01]  /*2720*/  SYNCS.ARRIVE.TRANS64.A1T0 RZ, [R69+UR24], RZ ;  /* 0x000000ff45ff79a7 */ /* 0x0007e20008100018 */
[----:B------:R-:W-:Y:S02]  /*2730*/  WARPGROUP.DEPBAR.LE gsb0, 0x0 ;  /* 0x00008000000079c5 */ /* 0x000fe40000010000 */
[----:B------:R-:W-:Y:S01]  /*2740*/  UIADD3 UR5, UR5, UR21, URZ ;  /* 0x0000001505057290 */ /* 0x000fe2000fffe03f */
[----:B------:R-:W-:Y:S01]  /*2750*/  SHF.R.S32.HI R28, RZ, 0x1f, R5 ;  /* 0x0000001fff1c7819 */ /* 0x000fe20000011405 */
[----:B------:R-:W-:Y:S02]  /*2760*/  UISETP.GE.U32.AND UP1, UPT, UR21, 0x22, UPT ;  /* 0x000000221500788c */ /* 0x000fe4000bf26070 */
[----:B------:R-:W-:Y:S01]  /*2770*/  UISETP.GT.U32.AND UP0, UPT, UR5, 0x21, UPT ;  /* 0x000000210500788c */ /* 0x000fe2000bf04070 */
[----:B------:R-:W0:Y:S01]  /*2780*/  SYNCS.PHASECHK.TRANS64.TRYWAIT P1, [UR16+0x8], R67 ;  /* 0x00000843ff0075a7 */ /* 0x000e220008020150 */
[----:B------:R-:W-:Y:S02]  /*2790*/  UIMAD.WIDE.U32 UR6, UR5, -0xf0f0f0f, URZ ;  /* 0xf0f0f0f1050678a5 */ /* 0x000fe4000f8e003f */
[----:B------:R-:W-:-:S02]  /*27a0*/  UISETP.LT.U32.AND UP0, UPT, UR21, 0x22, UP0 ;  /* 0x000000221500788c */ /* 0x000fc40008701070 */
[----:B------:R-:W-:Y:S02]  /*27b0*/  USHF.R.U32.HI UR6, URZ, 0x5, UR7 ;  /* 0x000000053f067899 */ /* 0x000fe40008011607 */
[----:B------:R-:W-:Y:S02]  /*27c0*/  USEL UR8, URZ, 0x1, !UP0 ;  /* 0x000000013f087887 */ /* 0x000fe4000c000000 */
[----:B------:R-:W-:Y:S02]  /*27d0*/  UIMAD UR5, UR6, -0x22, UR5 ;  /* 0xffffffde060578a4 */ /* 0x000fe4000f8e0205 */
[----:B------:R-:W-:-:S04]  /*27e0*/  ULOP3.LUT UR4, UR4, UR8, URZ, 0x3c, !UPT ;  /* 0x0000000804047292 */ /* 0x000fc8000f8e3c3f */
[----:B------:R-:W-:Y:S01]  /*27f0*/  @UP1 ULOP3.LUT UR4, UR4, 0x1, UR6, 0x78, !UPT ;  /* 0x0000000104041892 */ /* 0x000fe2000f8e7806 */
[----:B0--3--:R-:W-:Y:S11]  /*2800*/  @!P1 BRA `(.L_x_31) ;  /* 0x00000050003c9947 */ /* 0x009ff60003800000 */
.L_x_153:
[----:B------:R-:W-:Y:S01]  /*2810*/  ULDC.64 UR6, c[0x0][0x6d0] ;  /* 0x0001b40000067ab9 */ /* 0x000fe20000000a00 */
[----:B------:R-:W-:Y:S02]  /*2820*/  IMAD.SHL.U32 R32, R0, 0x40, RZ ;  /* 0x0000004000207824 */ /* 0x000fe400078e00ff */
[----:B------:R-:W-:Y:S02]  /*2830*/  IMAD R26, R28, UR6, RZ ;  /* 0x000000061c1a7c24 */ /* 0x000fe4000f8e02ff */
[C---:B0-----:R-:W-:Y:S01]  /*2840*/  IMAD.WIDE.U32 R24, R5.reuse, UR6, R10 ;  /* 0x0000000605187c25 */ /* 0x041fe2000f8e000a */
[----:B------:R-:W-:Y:S01]  /*2850*/  ULDC UR6, c[0x0][0x284] ;  /* 0x0000a10000067ab9 */ /* 0x000fe20000000800 */
[----:B------:R-:W-:Y:S02]  /*2860*/  SHF.R.S32.HI R33, RZ, 0x1f, R32 ;  /* 0x0000001fff217819 */ /* 0x000fe40000011420 */
[----:B------:R-:W-:Y:S01]  /*2870*/  IMAD.SHL.U32 R0, R4, 0x40, RZ ;  /* 0x0000004004007824 */ /* 0x000fe200078e00ff */
[C---:B------:R-:W-:Y:S01]  /*2880*/  ISETP.GE.AND P1, PT, R32.reuse, UR6, PT ;  /* 0x0000000620007c0c */ /* 0x040fe2000bf26270 */
[----:B------:R-:W-:Y:S01]  /*2890*/  ULDC UR6, c[0x0][0x288] ;  /* 0x0000a20000067ab9 */ /* 0x000fe20000000800 */
[----:B------:R-:W-:Y:S01]  /*28a0*/  IMAD R27, R5, UR7, R26 ;  /* 0x00000007051b7c24 */ /* 0x000fe2000f8e021a */
[----:B------:R-:W-:-:S02]  /*28b0*/  IADD3 R24, P2, R32, R24, RZ ;  /* 0x0000001820187210 */ /* 0x000fc40007f5e0ff */
[----:B------:R-:W-:Y:S02]  /*28c0*/  ISETP.GE.OR P1, PT, R0, UR6, P1 ;  /* 0x0000000600007c0c */ /* 0x000fe40008f26670 */
[----:B------:R-:W-:-:S11]  /*28d0*/  IADD3.X R25, R33, R25, R27, P2, !PT ;  /* 0x0000001921197210 */ /* 0x000fd600017fe41b */
[----:B------:R-:W-:Y:S05]  /*28e0*/  @P1 BRA `(.L_x_32) ;  /* 0x0000002400c41947 */ /* 0x000fea0003800000 */
[----:B------:R-:W0:Y:S01]  /*28f0*/  LDC.64 R44, c[0x0][0x6c8] ;  /* 0x0001b200ff2c7b82 */ /* 0x000e220000000a00 */
[----:B----45:R-:W-:Y:S01]  /*2900*/  FSETP.NEU.AND P2, PT, R14, RZ, PT ;  /* 0x000000ff0e00720b */ /* 0x030fe20003f4d000 */
[----:B------:R-:W-:Y:S01]  /*2910*/  IMAD.WIDE R34, R4, 0x40, R16 ;  /* 0x0000004004227825 */ /* 0x000fe200078e0210 */
[----:B------:R-:W-:Y:S03]  /*2920*/  BSSY B0, `(.L_x_32) ;  /* 0x000026d000007945 */ /* 0x000fe60003800000 */
[----:B------:R-:W-:Y:S02]  /*2930*/  IMAD.IADD R0, R19, 0x1, -R0 ;  /* 0x0000000113007824 */ /* 0x000fe400078e0a00 */
[----:B------:R-:W-:-:S03]  /*2940*/  IMAD.IADD R40, R20, 0x1, -R32 ;  /* 0x0000000114287824 */ /* 0x000fc600078e0a20 */
[----:B------:R-:W-:-:S04]  /*2950*/  ISETP.GT.AND P1, PT, R0, RZ, PT ;  /* 0x000000ff0000720c */ /* 0x000fc80003f24270 */
[----:B------:R-:W-:Y:S01]  /*2960*/  ISETP.GT.AND P3, PT, R40, RZ, P1 ;  /* 0x000000ff2800720c */ /* 0x000fe20000f64270 */
[-C--:B0-----:R-:W-:Y:S02]  /*2970*/  IMAD R4, R35, R44.reuse, RZ ;  /* 0x0000002c23047224 */ /* 0x081fe400078e02ff */
[----:B------:R-:W-:-:S04]  /*2980*/  IMAD.WIDE.U32 R36, R34, R44, R24 ;  /* 0x0000002c22247225 */ /* 0x000fc800078e0018 */
[----:B------:R-:W-:-:S04]  /*2990*/  IMAD R25, R34, R45, R4 ;  /* 0x0000002d22197224 */ /* 0x000fc800078e0204 */
[----:B------:R-:W-:Y:S01]  /*29a0*/  IMAD.IADD R43, R37, 0x1, R25 ;  /* 0x00000001252b7824 */ /* 0x000fe200078e0219 */
[----:B------:R-:W-:Y:S06]  /*29b0*/  @!P2 BRA `(.L_x_33) ;  /* 0x0000001800e0a947 */ /* 0x000fec0003800000 */
[----:B------:R-:W-:Y:S01]  /*29c0*/  ULDC.64 UR8, c[0x0][0x6b8] ;  /* 0x0001ae0000087ab9 */ /* 0x000fe20000000a00 */
[----:B------:R-:W-:Y:S01]  /*29d0*/  ULDC.64 UR6, c[0x0][0x6b0] ;  /* 0x0001ac0000067ab9 */ /* 0x000fe20000000a00 */
[----:B------:R-:W-:Y:S01]  /*29e0*/  IMAD.WIDE.U32 R24, R5, UR8, R10 ;  /* 0x0000000805187c25 */ /* 0x000fe2000f8e000a */
[----:B------:R-:W-:Y:S01]  /*29f0*/  ULDC.64 UR10, c[0x0][0x6a8] ;  /* 0x0001aa00000a7ab9 */ /* 0x000fe20000000a00 */
[----:B------:R-:W0:Y:S01]  /*2a00*/  LDC.64 R30, c[0x0][0x6b0] ;  /* 0x0001ac00ff1e7b82 */ /* 0x000e220000000a00 */
[----:B------:R-:W-:Y:S01]  /*2a10*/  ULDC.64 UR28, c[0x0][0x6c0] ;  /* 0x0001b000001c7ab9 */ /* 0x000fe20000000a00 */
[----:B------:R-:W-:Y:S01]  /*2a20*/  IMAD R4, R28, UR8, RZ ;  /* 0x000000081c047c24 */ /* 0x000fe2000f8e02ff */
[----:B------:R-:W-:Y:S01]  /*2a30*/  IADD3 R26, P2, R32, R24, RZ ;  /* 0x00000018201a7210 */ /* 0x000fe20007f5e0ff */
[----:B------:R-:W-:Y:S02]  /*2a40*/  IMAD R29, R35, UR6, RZ ;  /* 0x00000006231d7c24 */ /* 0x000fe4000f8e02ff */
[----:B------:R-:W-:-:S02]  /*2a50*/  IMAD R41, R5, UR9, R4 ;  /* 0x0000000905297c24 */ /* 0x000fc4000f8e0204 */
[----:B------:R-:W-:-:S03]  /*2a60*/  IMAD R35, R34, UR7, R29 ;  /* 0x0000000722237c24 */ /* 0x000fc6000f8e021d */
[----:B------:R-:W-:-:S03]  /*2a70*/  IADD3.X R27, R33, R25, R41, P2, !PT ;  /* 0x00000019211b7210 */ /* 0x000fc600017fe429 */
[----:B------:R-:W-:-:S04]  /*2a80*/  IMAD.WIDE.U32 R24, R34, UR6, R26 ;  /* 0x0000000622187c25 */ /* 0x000fc8000f8e001a */
[----:B------:R-:W-:Y:S01]  /*2a90*/  IMAD.IADD R25, R25, 0x1, R35 ;  /* 0x0000000119197824 */ /* 0x000fe200078e0223 */
[----:B------:R-:W-:-:S04]  /*2aa0*/  LEA R28, P2, R24, UR10, 0x2 ;  /* 0x0000000a181c7c11 */ /* 0x000fc8000f8410ff */
[----:B------:R-:W-:-:S05]  /*2ab0*/  LEA.HI.X R29, R24, UR11, R25, 0x2, P2 ;  /* 0x0000000b181d7c11 */ /* 0x000fca00090f1419 */
[----:B------:R-:W3:Y:S01]  /*2ac0*/  @P3 LDG.E.LTC128B R39, desc[UR22][R28.64] ;  /* 0x000000161c273981 */ /* 0x000ee2000c1e1920 */
[C---:B------:R-:W-:Y:S01]  /*2ad0*/  LEA R24, P2, R36.reuse, UR28, 0x2 ;  /* 0x0000001c24187c11 */ /* 0x040fe2000f8410ff */
[----:B------:R-:W-:Y:S03]  /*2ae0*/  BSSY B1, `(.L_x_34) ;  /* 0x0000017000017945 */ /* 0x000fe60003800000 */
[----:B------:R-:W-:Y:S01]  /*2af0*/  LEA.HI.X R25, R36, UR29, R43, 0x2, P2 ;  /* 0x0000001d24197c11 */ /* 0x000fe200090f142b */
[----:B0-----:R-:W-:-:S04]  /*2b00*/  IMAD.WIDE.U32 R36, R34, UR6, R30 ;  /* 0x0000000622247c25 */ /* 0x001fc8000f8e001e */
[----:B------:R-:W-:Y:S02]  /*2b10*/  IMAD.IADD R37, R35, 0x1, R37 ;  /* 0x0000000123257824 */ /* 0x000fe400078e0225 */
[----:B------:R-:W-:-:S04]  /*2b20*/  IMAD.WIDE.U32 R30, R34, UR6, R32 ;  /* 0x00000006221e7c25 */ /* 0x000fc8000f8e0020 */
[----:B---3--:R-:W-:-:S04]  /*2b30*/  FMUL R4, R39, R14 ;  /* 0x0000000e27047220 */ /* 0x008fc80000400000 */
[----:B--2---:R-:W-:Y:S01]  /*2b40*/  FFMA R65, R65, R13, R4 ;  /* 0x0000000d41417223 */ /* 0x004fe20000000004 */
[-C--:B------:R-:W-:Y:S02]  /*2b50*/  IADD3 R4, P2, R26, R36.reuse, RZ ;  /* 0x000000241a047210 */ /* 0x080fe40007f5e0ff */
[----:B------:R-:W-:Y:S02]  /*2b60*/  IADD3 R36, P5, P6, R10, R36, R32 ;  /* 0x000000240a247210 */ /* 0x000fe40007ebe020 */
[----:B------:R0:W-:Y:S01]  /*2b70*/  @P3 STG.E desc[UR22][R24.64], R65 ;  /* 0x0000004118003986 */ /* 0x0001e2000c101916 */
[----:B------:R-:W-:Y:S01]  /*2b80*/  IMAD.X R27, R37, 0x1, R27, P2 ;  /* 0x00000001251b7824 */ /* 0x000fe200010e061b */
[----:B------:R-:W-:Y:S02]  /*2b90*/  ISETP.GT.AND P2, PT, R0, 0x1, PT ;  /* 0x000000010000780c */ /* 0x000fe40003f44270 */
[----:B------:R-:W-:Y:S02]  /*2ba0*/  IADD3.X R37, R11, R37, R33, P5, P6 ;  /* 0x000000250b257210 */ /* 0x000fe40002fec421 */
[----:B------:R-:W-:-:S02]  /*2bb0*/  ISETP.GT.AND P5, PT, R40, RZ, P2 ;  /* 0x000000ff2800720c */ /* 0x000fc400017a4270 */
[----:B------:R-:W-:Y:S02]  /*2bc0*/  IADD3 R34, P3, R10, R30, RZ ;  /* 0x0000001e0a227210 */ /* 0x000fe40007f7e0ff */
[----:B------:R-:W-:Y:S02]  /*2bd0*/  LEA R26, P6, R4, UR10, 0x2 ;  /* 0x0000000a041a7c11 */ /* 0x000fe4000f8c10ff */
[----:B------:R-:W-:Y:S02]  /*2be0*/  IADD3.X R35, R11, R35, R31, P3, !PT ;  /* 0x000000230b237210 */ /* 0x000fe40001ffe41f */
[----:B------:R-:W-:Y:S02]  /*2bf0*/  LEA R30, P3, R44, R24, 0x2 ;  /* 0x000000182c1e7211 */ /* 0x000fe400078610ff */
[----:B------:R-:W-:Y:S01]  /*2c00*/  LEA.HI.X R27, R4, UR11, R27, 0x2, P6 ;  /* 0x0000000b041b7c11 */ /* 0x000fe2000b0f141b */
[----:B------:R-:W-:-:S04]  /*2c10*/  IMAD.WIDE.U32 R32, R5, UR8, R34 ;  /* 0x0000000805207c25 */ /* 0x000fc8000f8e0022 */
[----:B------:R-:W-:Y:S01]  /*2c20*/  IMAD.IADD R35, R41, 0x1, R33 ;  /* 0x0000000129237824 */ /* 0x000fe200078e0221 */
[----:B0-----:R-:W-:Y:S06]  /*2c30*/  @!P5 BRA `(.L_x_35) ;  /* 0x000000000004d947 */ /* 0x001fec0003800000 */
[----:B------:R0:W5:Y:S02]  /*2c40*/  LDG.E.LTC128B R39, desc[UR22][R26.64] ;  /* 0x000000161a277981 */ /* 0x000164000c1e1920 */
.L_x_35:
[----:B------:R-:W-:Y:S05]  /*2c50*/  BSYNC B1 ;  /* 0x0000000000017941 */ /* 0x000fea0003800000 */
.L_x_34:
[----:B-----5:R-:W-:Y:S01]  /*2c60*/  FMUL R4, R39, R14 ;  /* 0x0000000e27047220 */ /* 0x020fe20000400000 */
[----:B------:R-:W-:Y:S01]  /*2c70*/  LEA.HI.X R31, R44, R25, R45, 0x2, P3 ;  /* 0x000000192c1f7211 */ /* 0x000fe200018f142d */
[----:B------:R-:W-:Y:S01]  /*2c80*/  BSSY B1, `(.L_x_36) ;  /* 0x0000009000017945 */ /* 0x000fe20003800000 */
[----:B------:R-:W-:Y:S01]  /*2c90*/  ISETP.GT.AND P1, PT, R40, 0x8, P1 ;  /* 0x000000082800780c */ /* 0x000fe20000f24270 */
[----:B------:R-:W-:Y:S01]  /*2ca0*/  FFMA R33, R108, R13, R4 ;  /* 0x0000000d6c217223 */ /* 0x000fe20000000004 */
[----:B------:R-:W-:Y:S01]  /*2cb0*/  LEA R34, P6, R32, UR10, 0x2 ;  /* 0x0000000a20227c11 */ /* 0x000fe2000f8c10ff */
[----:B------:R-:W-:-:S03]  /*2cc0*/  IMAD.WIDE.U32 R4, R5, UR8, R36 ;  /* 0x0000000805047c25 */ /* 0x000fc6000f8e0024 */
[----:B------:R2:W-:Y:S01]  /*2cd0*/  @P5 STG.E desc[UR22][R30.64], R33 ;  /* 0x000000211e005986 */ /* 0x0005e2000c101916 */
[----:B------:R-:W-:-:S06]  /*2ce0*/  LEA.HI.X R35, R32, UR11, R35, 0x2, P6 ;  /* 0x0000000b20237c11 */ /* 0x000fcc000b0f1423 */
[----:B------:R-:W-:Y:S05]  /*2cf0*/  @!P1 BRA `(.L_x_37) ;  /* 0x0000000000049947 */ /* 0x000fea0003800000 */
[----:B------:R3:W5:Y:S02]  /*2d00*/  LDG.E.LTC128B R39, desc[UR22][R34.64+0x20] ;  /* 0x0000201622277981 */ /* 0x000764000c1e1920 */
.L_x_37:
[----:B------:R-:W-:Y:S05]  /*2d10*/  BSYNC B1 ;  /* 0x0000000000017941 */ /* 0x000fea0003800000 */
.L_x_36:
[----:B------:R-:W-:Y:S01]  /*2d20*/  IMAD.IADD R5, R41, 0x1, R5 ;  /* 0x0000000129057824 */ /* 0x000fe200078e0205 */
[----:B------:R-:W-:Y:S01]  /*2d30*/  LEA R32, P3, R4, UR10, 0x2 ;  /* 0x0000000a04207c11 */ /* 0x000fe2000f8610ff */
[----:B---3-5:R-:W-:Y:S01]  /*2d40*/  FMUL R34, R39, R14 ;  /* 0x0000000e27227220 */ /* 0x028fe20000400000 */
[----:B------:R-:W-:Y:S01]  /*2d50*/  ISETP.GT.AND P2, PT, R40, 0x8, P2 ;  /* 0x000000082800780c */ /* 0x000fe20001744270 */
[----:B------:R-:W-:Y:S01]  /*2d60*/  BSSY B1, `(.L_x_38) ;  /* 0x0000008000017945 */ /* 0x000fe20003800000 */
[----:B--2---:R-:W-:Y:S01]  /*2d70*/  LEA.HI.X R33, R4, UR11, R5, 0x2, P3 ;  /* 0x0000000b04217c11 */ /* 0x004fe200098f1405 */
[----:B------:R-:W-:Y:S01]  /*2d80*/  FFMA R63, R63, R13, R34 ;  /* 0x0000000d3f3f7223 */ /* 0x000fe20000000022 */
[----:B------:R-:W-:Y:S02]  /*2d90*/  @P1 IMAD.MOV.U32 R4, RZ, RZ, R24 ;  /* 0x000000ffff041224 */ /* 0x000fe400078e0018 */
[----:B------:R-:W-:-:S05]  /*2da0*/  @P1 IMAD.MOV.U32 R5, RZ, RZ, R25 ;  /* 0x000000ffff051224 */ /* 0x000fca00078e0019 */
[----:B------:R2:W-:Y:S02]  /*2db0*/  @P1 STG.E desc[UR22][R4.64+0x20], R63 ;  /* 0x0000203f04001986 */ /* 0x0005e4000c101916 */
[----:B------:R-:W-:Y:S05]  /*2dc0*/  @!P2 BRA `(.L_x_39) ;  /* 0x000000000004a947 */ /* 0x000fea0003800000 */
[----:B------:R3:W5:Y:S02]  /*2dd0*/  LDG.E.LTC128B R39, desc[UR22][R32.64+0x20] ;  /* 0x0000201620277981 */ /* 0x000764000c1e1920 */
.L_x_39:
[----:B------:R-:W-:Y:S05]  /*2de0*/  BSYNC B1 ;  /* 0x0000000000017941 */ /* 0x000fea0003800000 */
.L_x_38:
[----:B--2--5:R-:W-:Y:S01]  /*2df0*/  FMUL R4, R39, R14 ;  /* 0x0000000e27047220 */ /* 0x024fe20000400000 */
[----:B------:R-:W-:Y:S01]  /*2e00*/  ISETP.GT.AND P3, PT, R0, 0x8, PT ;  /* 0x000000080000780c */ /* 0x000fe20003f64270 */
[----:B------:R-:W-:Y:S01]  /*2e10*/  USHF.L.U32 UR9, UR6, 0x5, URZ ;  /* 0x0000000506097899 */ /* 0x000fe2000800063f */
[----:B------:R-:W-:Y:S01]  /*2e20*/  BSSY B1, `(.L_x_40) ;  /* 0x000000a000017945 */ /* 0x000fe20003800000 */
[----:B---3--:R-:W-:Y:S01]  /*2e30*/  FFMA R33, R106, R13, R4 ;  /* 0x0000000d6a217223 */ /* 0x008fe20000000004 */
[----:B------:R-:W-:Y:S01]  /*2e40*/  ISETP.GT.AND P6, PT, R40, RZ, P3 ;  /* 0x000000ff2800720c */ /* 0x000fe20001fc4270 */
[----:B------:R-:W-:Y:S01]  /*2e50*/  USHF.L.U64.HI UR6, UR6, 0x5, UR7 ;  /* 0x0000000506067899 */ /* 0x000fe20008010207 */
[----:B------:R-:W-:Y:S02]  /*2e60*/  IADD3 R32, P5, R24, UR13, RZ ;  /* 0x0000000d18207c10 */ /* 0x000fe4000ffbe0ff */
[----:B------:R2:W-:Y:S01]  /*2e70*/  @P2 STG.E desc[UR22][R30.64+0x20], R33 ;  /* 0x000020211e002986 */ /* 0x0005e2000c101916 */
[----:B------:R-:W-:-:S04]  /*2e80*/  IADD3 R4, P1, R28, UR9, RZ ;  /* 0x000000091c047c10 */ /* 0x000fc8000ff3e0ff */
[----:B------:R-:W-:-:S04]  /*2e90*/  IADD3.X R5, R29, UR6, RZ, P1, !PT ;  /* 0x000000061d057c10 */ /* 0x000fc80008ffe4ff */
[----:B------:R-:W-:Y:S05]  /*2ea0*/  @!P6 BRA `(.L_x_41) ;  /* 0x000000000004e947 */ /* 0x000fea0003800000 */
[----:B------:R3:W5:Y:S02]  /*2eb0*/  LDG.E.LTC128B R39, desc[UR22][R4.64] ;  /* 0x0000001604277981 */ /* 0x000764000c1e1920 */
.L_x_41:
[----:B------:R-:W-:Y:S05]  /*2ec0*/  BSYNC B1 ;  /* 0x0000000000017941 */ /* 0x000fea0003800000 */
.L_x_40:
[----:B------:R-:W-:Y:S01]  /*2ed0*/  ISETP.GT.AND P1, PT, R0, 0x9, PT ;  /* 0x000000090000780c */ /* 0x000fe20003f24270 */
[----:B-----5:R-:W-:Y:S01]  /*2ee0*/  FMUL R34, R39, R14 ;  /* 0x0000000e27227220 */ /* 0x020fe20000400000 */
[----:B--2---:R-:W-:Y:S01]  /*2ef0*/  IADD3.X R33, R25, UR12, RZ, P5, !PT ;  /* 0x0000000c19217c10 */ /* 0x004fe2000affe4ff */
[----:B------:R-:W-:Y:S01]  /*2f00*/  BSSY B1, `(.L_x_42) ;  /* 0x0000009000017945 */ /* 0x000fe20003800000 */
[----:B------:R-:W-:Y:S01]  /*2f10*/  ISETP.GT.AND P2, PT, R40, RZ, P1 ;  /* 0x000000ff2800720c */ /* 0x000fe20000f44270 */
[----:B------:R-:W-:Y:S01]  /*2f20*/  FFMA R61, R61, R13, R34 ;  /* 0x0000000d3d3d7223 */ /* 0x000fe20000000022 */
[----:B------:R-:W-:-:S04]  /*2f30*/  IADD3 R36, P5, R30, UR13, RZ ;  /* 0x0000000d1e247c10 */ /* 0x000fc8000ffbe0ff */
[----:B------:R2:W-:Y:S01]  /*2f40*/  @P6 STG.E desc[UR22][R32.64], R61 ;  /* 0x0000003d20006986 */ /* 0x0005e2000c101916 */
[----:B------:R-:W-:-:S04]  /*2f50*/  IADD3 R34, P6, R26, UR9, RZ ;  /* 0x000000091a227c10 */ /* 0x000fc8000ffde0ff */
[----:B------:R-:W-:Y:S02]  /*2f60*/  IADD3.X R35, R27, UR6, RZ, P6, !PT ;  /* 0x000000061b237c10 */ /* 0x000fe4000b7fe4ff */
[----:B------:R-:W-:Y:S07]  /*2f70*/  @!P2 BRA `(.L_x_43) ;  /* 0x000000000004a947 */ /* 0x000fee0003800000 */
[----:B------:R4:W5:Y:S02]  /*2f80*/  LDG.E.LTC128B R39, desc[UR22][R34.64] ;  /* 0x0000001622277981 */ /* 0x000964000c1e1920 */
.L_x_43:
[----:B------:R-:W-:Y:S05]  /*2f90*/  BSYNC B1 ;  /* 0x0000000000017941 */ /* 0x000fea0003800000 */
.L_x_42:
[----:B-----5:R-:W-:Y:S01]  /*2fa0*/  FMUL R38, R39, R14 ;  /* 0x0000000e27267220 */ /* 0x020fe20000400000 */
[----:B------:R-:W-:Y:S01]  /*2fb0*/  IADD3.X R37, R31, UR12, RZ, P5, !PT ;  /* 0x0000000c1f257c10 */ /* 0x000fe2000affe4ff */
[----:B------:R-:W-:Y:S01]  /*2fc0*/  UIADD3 UR7, UP0, UR9, 0x20, URZ ;  /* 0x0000002009077890 */ /* 0x000fe2000ff1e03f */
[----:B------:R-:W-:Y:S01]  /*2fd0*/  ISETP.GT.AND P3, PT, R40, 0x8, P3 ;  /* 0x000000082800780c */ /* 0x000fe20001f64270 */
[----:B------:R-:W-:Y:S01]  /*2fe0*/  FFMA R41, R104, R13, R38 ;  /* 0x0000000d68297223 */ /* 0x000fe20000000026 */
[----:B------:R-:W-:Y:S01]  /*2ff0*/  BSSY B1, `(.L_x_44) ;  /* 0x0000007000017945 */ /* 0x000fe20003800000 */
[----:B------:R-:W-:Y:S02]  /*3000*/  UIADD3.X UR8, URZ, UR6, URZ, UP0, !UPT ;  /* 0x000000063f087290 */ /* 0x000fe400087fe43f */
[----:B------:R-:W-:Y:S01]  /*3010*/  IADD3 R28, P5, R28, UR7, RZ ;  /* 0x000000071c1c7c10 */ /* 0x000fe2000ffbe0ff */
[----:B------:R0:W-:Y:S03]  /*3020*/  @P2 STG.E desc[UR22][R36.64], R41 ;  /* 0x0000002924002986 */ /* 0x0001e6000c101916 */
[----:B------:R-:W-:-:S04]  /*3030*/  IADD3.X R29, R29, UR8, RZ, P5, !PT ;  /* 0x000000081d1d7c10 */ /* 0x000fc8000affe4ff */
[----:B------:R-:W-:Y:S05]  /*3040*/  @!P3 BRA `(.L_x_45) ;  /* 0x000000000004b947 */ /* 0x000fea0003800000 */
[----:B------:R0:W5:Y:S02]  /*3050*/  LDG.E.LTC128B R39, desc[UR22][R28.64] ;  /* 0x000000161c277981 */ /* 0x000164000c1e1920 */
.L_x_45:
[----:B------:R-:W-:Y:S05]  /*3060*/  BSYNC B1 ;  /* 0x0000000000017941 */ /* 0x000fea0003800000 */
.L_x_44:
[----:B0----5:R-:W-:Y:S01]  /*3070*/  FMUL R28, R39, R14 ;  /* 0x0000000e271c7220 */ /* 0x021fe20000400000 */
[----:B------:R-:W-:Y:S01]  /*3080*/  IADD3 R24, P5, R24, UR25, RZ ;  /* 0x0000001918187c10 */ /* 0x000fe2000ffbe0ff */
[----:B------:R-:W-:Y:S01]  /*3090*/  BSSY B1, `(.L_x_46) ;  /* 0x000000b000017945 */ /* 0x000fe20003800000 */
[----:B------:R-:W-:Y:S01]  /*30a0*/  ISETP.GT.AND P1, PT, R40, 0x8, P1 ;  /* 0x000000082800780c */ /* 0x000fe20000f24270 */
[----:B------:R-:W-:Y:S01]  /*30b0*/  FFMA R59, R59, R13, R28 ;  /* 0x0000000d3b3b7223 */ /* 0x000fe2000000001c */
[----:B------:R-:W-:Y:S02]  /*30c0*/  IADD3.X R25, R25, UR27, RZ, P5, !PT ;  /* 0x0000001b19197c10 */ /* 0x000fe4000affe4ff */
[----:B------:R-:W-:Y:S02]  /*30d0*/  IADD3 R26, P6, R26, UR7, RZ ;  /* 0x000000071a1a7c10 */ /* 0x000fe4000ffde0ff */
[----:B------:R-:W-:Y:S01]  /*30e0*/  ISETP.GT.AND P2, PT, R0, 0x10, PT ;  /* 0x000000100000780c */ /* 0x000fe20003f44270 */
[----:B------:R0:W-:Y:S01]  /*30f0*/  @P3 STG.E desc[UR22][R24.64], R59 ;  /* 0x0000003b18003986 */ /* 0x0001e2000c101916 */
[----:B------:R-:W-:-:S02]  /*3100*/  IADD3 R28, P5, R30, UR25, RZ ;  /* 0x000000191e1c7c10 */ /* 0x000fc4000ffbe0ff */
[----:B------:R-:W-:-:S03]  /*3110*/  IADD3.X R27, R27, UR8, RZ, P6, !PT ;  /* 0x000000081b1b7c10 */ /* 0x000fc6000b7fe4ff */
[----:B------:R-:W-:Y:S08]  /*3120*/  @!P1 BRA `(.L_x_47) ;  /* 0x0000000000049947 */ /* 0x000ff00003800000 */
[----:B------:R0:W5:Y:S02]  /*3130*/  LDG.E.LTC128B R39, desc[UR22][R26.64] ;  /* 0x000000161a277981 */ /* 0x000164000c1e1920 */
.L_x_47:
[----:B------:R-:W-:Y:S05]  /*3140*/  BSYNC B1 ;  /* 0x0000000000017941 */ /* 0x000fea0003800000 */
.L_x_46:
[----:B0----5:R-:W-:Y:S01]  /*3150*/  FMUL R24, R39, R14 ;  /* 0x0000000e27187220 */ /* 0x021fe20000400000 */
[----:B------:R-:W-:Y:S01]  /*3160*/  IADD3.X R29, R31, UR27, RZ, P5, !PT ;  /* 0x0000001b1f1d7c10 */ /* 0x000fe2000affe4ff */
[----:B------:R-:W-:Y:S01]  /*3170*/  BSSY B1, `(.L_x_48) ;  /* 0x0000009000017945 */ /* 0x000fe20003800000 */
[----:B------:R-:W-:Y:S01]  /*3180*/  ISETP.GT.AND P3, PT, R40, RZ, P2 ;  /* 0x000000ff2800720c */ /* 0x000fe20001764270 */
[----:B------:R-:W-:Y:S01]  /*3190*/  FFMA R27, R102, R13, R24 ;  /* 0x0000000d661b7223 */ /* 0x000fe20000000018 */
[----:B------:R-:W-:Y:S02]  /*31a0*/  IADD3 R24, P6, R4, UR9, RZ ;  /* 0x0000000904187c10 */ /* 0x000fe4000ffde0ff */
[----:B------:R-:W-:Y:S02]  /*31b0*/  IADD3 R26, P5, R32, UR13, RZ ;  /* 0x0000000d201a7c10 */ /* 0x000fe4000ffbe0ff */
[----:B------:R0:W-:Y:S01]  /*31c0*/  @P1 STG.E desc[UR22][R28.64], R27 ;  /* 0x0000001b1c001986 */ /* 0x0001e2000c101916 */
[----:B------:R-:W-:-:S06]  /*31d0*/  IADD3.X R25, R5, UR6, RZ, P6, !PT ;  /* 0x0000000605197c10 */ /* 0x000fcc000b7fe4ff */
[----:B------:R-:W-:Y:S05]  /*31e0*/  @!P3 BRA `(.L_x_49) ;  /* 0x000000000004b947 */ /* 0x000fea0003800000 */
[----:B------:R0:W5:Y:S02]  /*31f0*/  LDG.E.LTC128B R39, desc[UR22][R24.64] ;  /* 0x0000001618277981 */ /* 0x000164000c1e1920 */
.L_x_49:
[----:B------:R-:W-:Y:S05]  /*3200*/  BSYNC B1 ;  /* 0x0000000000017941 */ /* 0x000fea0003800000 */
.L_x_48:
[----:B------:R-:W-:Y:S01]  /*3210*/  ISETP.GT.AND P1, PT, R0, 0x11, PT ;  /* 0x000000110000780c */ /* 0x000fe20003f24270 */
[----:B0----5:R-:W-:Y:S01]  /*3220*/  FMUL R29, R39, R14 ;  /* 0x0000000e271d7220 */ /* 0x021fe20000400000 */
[----:B------:R-:W-:Y:S01]  /*3230*/  IADD3.X R27, R33, UR12, RZ, P5, !PT ;  /* 0x0000000c211b7c10 */ /* 0x000fe2000affe4ff */
        /* <DEDUP_REMOVED lines=9> */
.L_x_51:
[----:B------:R-:W-:Y:S05]  /*32d0*/  BSYNC B1 ;  /* 0x0000000000017941 */ /* 0x000fea0003800000 */
.L_x_50:
[----:B-----5:R-:W-:Y:S01]  /*32e0*/  FMUL R41, R39, R14 ;  /* 0x0000000e27297220 */ /* 0x020fe20000400000 */
[----:B0-----:R-:W-:Y:S01]  /*32f0*/  IADD3.X R31, R37, UR12, RZ, P6, !PT ;  /* 0x0000000c251f7c10 */ /* 0x001fe2000b7fe4ff */
[----:B------:R-:W-:Y:S01]  /*3300*/  BSSY B1, `(.L_x_52) ;  /* 0x0000008000017945 */ /* 0x000fe20003800000 */
[----:B------:R-:W-:Y:S01]  /*3310*/  ISETP.GT.AND P3, PT, R40, 0x8, P2 ;  /* 0x000000082800780c */ /* 0x000fe20001764270 */
[----:B------:R-:W-:Y:S01]  /*3320*/  FFMA R41, R98, R13, R41 ;  /* 0x0000000d62297223 */ /* 0x000fe20000000029 */
[----:B---3--:R-:W-:-:S04]  /*3330*/  IADD3 R4, P2, R4, UR7, RZ ;  /* 0x0000000704047c10 */ /* 0x008fc8000ff5e0ff */
[----:B------:R0:W-:Y:S01]  /*3340*/  @P5 STG.E desc[UR22][R30.64], R41 ;  /* 0x000000291e005986 */ /* 0x0001e2000c101916 */
[----:B------:R-:W-:-:S06]  /*3350*/  IADD3.X R5, R5, UR8, RZ, P2, !PT ;  /* 0x0000000805057c10 */ /* 0x000fcc00097fe4ff */
[----:B------:R-:W-:Y:S05]  /*3360*/  @!P3 BRA `(.L_x_53) ;  /* 0x000000000004b947 */ /* 0x000fea0003800000 */
[----:B------:R3:W5:Y:S02]  /*3370*/  LDG.E.LTC128B R39, desc[UR22][R4.64] ;  /* 0x0000001604277981 */ /* 0x000764000c1e1920 */
.L_x_53:
[----:B------:R-:W-:Y:S05]  /*3380*/  BSYNC B1 ;  /* 0x0000000000017941 */ /* 0x000fea0003800000 */
.L_x_52:
[----:B---3-5:R-:W-:Y:S01]  /*3390*/  FMUL R5, R39, R14 ;  /* 0x0000000e27057220 */ /* 0x028fe20000400000 */
[----:B------:R-:W-:Y:S01]  /*33a0*/  IADD3 R4, P5, R32, UR25, RZ ;  /* 0x0000001920047c10 */ /* 0x000fe2000ffbe0ff */
[----:B------:R-:W-:Y:S01]  /*33b0*/  BSSY B1, `(.L_x_54) ;  /* 0x000000c000017945 */ /* 0x000fe20003800000 */
[----:B------:R-:W-:Y:S01]  /*33c0*/  ISETP.GT.AND P1, PT, R40, 0x8, P1 ;  /* 0x000000082800780c */ /* 0x000fe20000f24270 */
[----:B0-----:R-:W-:Y:S01]  /*33d0*/  FFMA R41, R96, R13, R5 ;  /* 0x0000000d60297223 */ /* 0x001fe20000000005 */
[----:B------:R-:W-:Y:S02]  /*33e0*/  IADD3.X R5, R33, UR27, RZ, P5, !PT ;  /* 0x0000001b21057c10 */ /* 0x000fe4000affe4ff */
[----:B--2---:R-:W-:Y:S02]  /*33f0*/  IADD3 R32, P6, R34, UR7, RZ ;  /* 0x0000000722207c10 */ /* 0x004fe4000ffde0ff */
[----:B------:R-:W-:Y:S01]  /*3400*/  ISETP.GT.AND P2, PT, R0, 0x18, PT ;  /* 0x000000180000780c */ /* 0x000fe20003f44270 */
[----:B------:R0:W-:Y:S01]  /*3410*/  @P3 STG.E desc[UR22][R4.64], R41 ;  /* 0x0000002904003986 */ /* 0x0001e2000c101916 */
[----:B------:R-:W-:Y:S01]  /*3420*/  IADD3.X R33, R35, UR8, RZ, P6, !PT ;  /* 0x0000000823217c10 */ /* 0x000fe2000b7fe4ff */
[----:B----4-:R-:W-:Y:S01]  /*3430*/  IMAD.MOV.U32 R35, RZ, RZ, R39 ;  /* 0x000000ffff237224 */ /* 0x010fe200078e0027 */
[----:B------:R-:W-:-:S03]  /*3440*/  IADD3 R38, P5, R36, UR25, RZ ;  /* 0x0000001924267c10 */ /* 0x000fc6000ffbe0ff */
[----:B------:R-:W-:Y:S10]  /*3450*/  @!P1 BRA `(.L_x_55) ;  /* 0x0000000000049947 */ /* 0x000ff40003800000 */
[----:B------:R2:W5:Y:S02]  /*3460*/  LDG.E.LTC128B R35, desc[UR22][R32.64] ;  /* 0x0000001620237981 */ /* 0x000564000c1e1920 */
.L_x_55:
[----:B------:R-:W-:Y:S05]  /*3470*/  BSYNC B1 ;  /* 0x0000000000017941 */ /* 0x000fea0003800000 */
.L_x_54:
[----:B0----5:R-:W-:Y:S01]  /*3480*/  FMUL R5, R35, R14 ;  /* 0x0000000e23057220 */ /* 0x021fe20000400000 */
[----:B------:R-:W-:Y:S01]  /*3490*/  IADD3.X R39, R37, UR27, RZ, P5, !PT ;  /* 0x0000001b25277c10 */ /* 0x000fe2000affe4ff */
[----:B------:R-:W-:Y:S01]  /*34a0*/  BSSY B1, `(.L_x_56) ;  /* 0x000000a000017945 */ /* 0x000fe20003800000 */
[----:B------:R-:W-:Y:S01]  /*34b0*/  ISETP.GT.AND P3, PT, R40, RZ, P2 ;  /* 0x000000ff2800720c */ /* 0x000fe20001764270 */
[----:B--2---:R-:W-:Y:S01]  /*34c0*/  FFMA R33, R94, R13, R5 ;  /* 0x0000000d5e217223 */ /* 0x004fe20000000005 */
[----:B------:R-:W-:Y:S01]  /*34d0*/  IADD3 R4, P6, R24, UR9, RZ ;  /* 0x0000000918047c10 */ /* 0x000fe2000ffde0ff */
[----:B------:R-:W-:Y:S01]  /*34e0*/  IMAD.MOV.U32 R37, RZ, RZ, R35 ;  /* 0x000000ffff257224 */ /* 0x000fe200078e0023 */
[----:B------:R-:W-:Y:S02]  /*34f0*/  IADD3 R32, P5, R26, UR13, RZ ;  /* 0x0000000d1a207c10 */ /* 0x000fe4000ffbe0ff */
[----:B------:R0:W-:Y:S01]  /*3500*/  @P1 STG.E desc[UR22][R38.64], R33 ;  /* 0x0000002126001986 */ /* 0x0001e2000c101916 */
[----:B------:R-:W-:-:S06]  /*3510*/  IADD3.X R5, R25, UR6, RZ, P6, !PT ;  /* 0x0000000619057c10 */ /* 0x000fcc000b7fe4ff */
[----:B------:R-:W-:Y:S05]  /*3520*/  @!P3 BRA `(.L_x_57) ;  /* 0x000000000004b947 */ /* 0x000fea0003800000 */
[----:B------:R2:W5:Y:S02]  /*3530*/  LDG.E.LTC128B R37, desc[UR22][R4.64] ;  /* 0x0000001604257981 */ /* 0x000564000c1e1920 */
.L_x_57:
[----:B------:R-:W-:Y:S05]  /*3540*/  BSYNC B1 ;  /* 0x0000000000017941 */ /* 0x000fea0003800000 */
.L_x_56:
[----:B------:R-:W-:Y:S01]  /*3550*/  ISETP.GT.AND P1, PT, R0, 0x19, PT ;  /* 0x000000190000780c */ /* 0x000fe20003f24270 */
[----:B-----5:R-:W-:Y:S01]  /*3560*/  FMUL R35, R37, R14 ;  /* 0x0000000e25237220 */ /* 0x020fe20000400000 */
[----:B0-----:R-:W-:Y:S01]  /*3570*/  IADD3.X R33, R27, UR12, RZ, P5, !PT ;  /* 0x0000000c1b217c10 */ /* 0x001fe2000affe4ff */
[----:B------:R-:W-:Y:S01]  /*3580*/  BSSY B1, `(.L_x_58) ;  /* 0x000000a000017945 */ /* 0x000fe20003800000 */
[----:B------:R-:W-:Y:S01]  /*3590*/  ISETP.GT.AND P5, PT, R40, RZ, P1 ;  /* 0x000000ff2800720c */ /* 0x000fe20000fa4270 */
[----:B------:R-:W-:Y:S01]  /*35a0*/  FFMA R41, R92, R13, R35 ;  /* 0x0000000d5c297223 */ /* 0x000fe20000000023 */
[----:B------:R-:W-:Y:S01]  /*35b0*/  IADD3 R36, P6, R30, UR13, RZ ;  /* 0x0000000d1e247c10 */ /* 0x000fe2000ffde0ff */
[----:B------:R-:W-:-:S03]  /*35c0*/  IMAD.MOV.U32 R39, RZ, RZ, R37 ;  /* 0x000000ffff277224 */ /* 0x000fc600078e0025 */
[----:B------:R0:W-:Y:S01]  /*35d0*/  @P3 STG.E desc[UR22][R32.64], R41 ;  /* 0x0000002920003986 */ /* 0x0001e2000c101916 */
[----:B------:R-:W-:-:S04]  /*35e0*/  IADD3 R34, P3, R28, UR9, RZ ;  /* 0x000000091c227c10 */ /* 0x000fc8000ff7e0ff */
[----:B------:R-:W-:Y:S02]  /*35f0*/  IADD3.X R35, R29, UR6, RZ, P3, !PT ;  /* 0x000000061d237c10 */ /* 0x000fe40009ffe4ff */
[----:B------:R-:W-:Y:S07]  /*3600*/  @!P5 BRA `(.L_x_59) ;  /* 0x000000000004d947 */ /* 0x000fee0003800000 */
[----:B------:R3:W5:Y:S02]  /*3610*/  LDG.E.LTC128B R39, desc[UR22][R34.64] ;  /* 0x0000001622277981 */ /* 0x000764000c1e1920 */
.L_x_59:
[----:B------:R-:W-:Y:S05]  /*3620*/  BSYNC B1 ;  /* 0x0000000000017941 */ /* 0x000fea0003800000 */
.L_x_58:
[----:B0----5:R-:W-:Y:S01]  /*3630*/  FMUL R41, R39, R14 ;  /* 0x0000000e27297220 */ /* 0x021fe20000400000 */
[----:B------:R-:W-:Y:S01]  /*3640*/  IADD3.X R37, R31, UR12, RZ, P6, !PT ;  /* 0x0000000c1f257c10 */ /* 0x000fe2000b7fe4ff */
[----:B------:R-:W-:Y:S01]  /*3650*/  BSSY B1, `(.L_x_60) ;  /* 0x0000008000017945 */ /* 0x000fe20003800000 */
[----:B------:R-:W-:Y:S01]  /*3660*/  ISETP.GT.AND P3, PT, R40, 0x8, P2 ;  /* 0x000000082800780c */ /* 0x000fe20001764270 */
[----:B------:R-:W-:Y:S01]  /*3670*/  FFMA R41, R90, R13, R41 ;  /* 0x0000000d5a297223 */ /* 0x000fe20000000029 */
[----:B------:R-:W-:-:S04]  /*3680*/  IADD3 R24, P2, R24, UR7, RZ ;  /* 0x0000000718187c10 */ /* 0x000fc8000ff5e0ff */
[----:B------:R0:W-:Y:S01]  /*3690*/  @P5 STG.E desc[UR22][R36.64], R41 ;  /* 0x0000002924005986 */ /* 0x0001e2000c101916 */
[----:B------:R-:W-:-:S06]  /*36a0*/  IADD3.X R25, R25, UR8, RZ, P2, !PT ;  /* 0x0000000819197c10 */ /* 0x000fcc00097fe4ff */
[----:B------:R-:W-:Y:S05]  /*36b0*/  @!P3 BRA `(.L_x_61) ;  /* 0x000000000004b947 */ /* 0x000fea0003800000 */
[----:B------:R4:W5:Y:S02]  /*36c0*/  LDG.E.LTC128B R39, desc[UR22][R24.64] ;  /* 0x0000001618277981 */ /* 0x000964000c1e1920 */
.L_x_61:
[----:B------:R-:W-:Y:S05]  /*36d0*/  BSYNC B1 ;  /* 0x0000000000017941 */ /* 0x000fea0003800000 */
.L_x_60:
[----:B----45:R-:W-:Y:S01]  /*36e0*/  FMUL R25, R39, R14 ;  /* 0x0000000e27197220 */ /* 0x030fe20000400000 */
[----:B------:R-:W-:Y:S01]  /*36f0*/  IADD3 R24, P5, R26, UR25, RZ ;  /* 0x000000191a187c10 */ /* 0x000fe2000ffbe0ff */
[----:B------:R-:W-:Y:S01]  /*3700*/  BSSY B1, `(.L_x_62) ;  /* 0x000000c000017945 */ /* 0x000fe20003800000 */
[----:B------:R-:W-:Y:S01]  /*3710*/  ISETP.GT.AND P1, PT, R40, 0x8, P1 ;  /* 0x000000082800780c */ /* 0x000fe20000f24270 */
[----:B0-----:R-:W-:Y:S01]  /*3720*/  FFMA R41, R88, R13, R25 ;  /* 0x0000000d58297223 */ /* 0x001fe20000000019 */
[----:B------:R-:W-:Y:S02]  /*3730*/  IADD3.X R25, R27, UR27, RZ, P5, !PT ;  /* 0x0000001b1b197c10 */ /* 0x000fe4000affe4ff */
[----:B------:R-:W-:Y:S02]  /*3740*/  IADD3 R26, P6, R28, UR7, RZ ;  /* 0x000000071c1a7c10 */ /* 0x000fe4000ffde0ff */
[----:B------:R-:W-:Y:S01]  /*3750*/  ISETP.GT.AND P2, PT, R0, 0x20, PT ;  /* 0x000000200000780c */ /* 0x000fe20003f44270 */
[----:B------:R0:W-:Y:S01]  /*3760*/  @P3 STG.E desc[UR22][R24.64], R41 ;  /* 0x0000002918003986 */ /* 0x0001e2000c101916 */
[----:B------:R-:W-:Y:S01]  /*3770*/  IADD3.X R27, R29, UR8, RZ, P6, !PT ;  /* 0x000000081d1b7c10 */ /* 0x000fe2000b7fe4ff */
[----:B------:R-:W-:Y:S01]  /*3780*/  IMAD.MOV.U32 R29, RZ, RZ, R39 ;  /* 0x000000ffff1d7224 */ /* 0x000fe200078e0027 */
[----:B------:R-:W-:-:S03]  /*3790*/  IADD3 R38, P5, R30, UR25, RZ ;  /* 0x000000191e267c10 */ /* 0x000fc6000ffbe0ff */
[----:B------:R-:W-:Y:S10]  /*37a0*/  @!P1 BRA `(.L_x_63) ;  /* 0x0000000000049947 */ /* 0x000ff40003800000 */
[----:B------:R4:W5:Y:S02]  /*37b0*/  LDG.E.LTC128B R29, desc[UR22][R26.64] ;  /* 0x000000161a1d7981 */ /* 0x000964000c1e1920 */
.L_x_63:
[----:B------:R-:W-:Y:S05]  /*37c0*/  BSYNC B1 ;  /* 0x0000000000017941 */ /* 0x000fea0003800000 */
.L_x_62:
[----:B0----5:R-:W-:Y:S01]  /*37d0*/  FMUL R25, R29, R14 ;  /* 0x0000000e1d197220 */ /* 0x021fe20000400000 */
[----:B------:R-:W-:Y:S01]  /*37e0*/  IADD3.X R39, R31, UR27, RZ, P5, !PT ;  /* 0x0000001b1f277c10 */ /* 0x000fe2000affe4ff */
[----:B------:R-:W-:Y:S01]  /*37f0*/  BSSY B1, `(.L_x_64) ;  /* 0x000000a000017945 */ /* 0x000fe20003800000 */
[----:B------:R-:W-:Y:S01]  /*3800*/  ISETP.GT.AND P3, PT, R40, RZ, P2 ;  /* 0x000000ff2800720c */ /* 0x000fe20001764270 */
[----:B----4-:R-:W-:Y:S01]  /*3810*/  FFMA R27, R86, R13, R25 ;  /* 0x0000000d561b7223 */ /* 0x010fe20000000019 */
[----:B------:R-:W-:Y:S01]  /*3820*/  IADD3 R24, P6, R4, UR9, RZ ;  /* 0x0000000904187c10 */ /* 0x000fe2000ffde0ff */
[----:B------:R-:W-:Y:S01]  /*3830*/  IMAD.MOV.U32 R31, RZ, RZ, R29 ;  /* 0x000000ffff1f7224 */ /* 0x000fe200078e001d */
[----:B------:R-:W-:Y:S02]  /*3840*/  IADD3 R26, P5, R32, UR13, RZ ;  /* 0x0000000d201a7c10 */ /* 0x000fe4000ffbe0ff */
[----:B------:R0:W-:Y:S01]  /*3850*/  @P1 STG.E desc[UR22][R38.64], R27 ;  /* 0x0000001b26001986 */ /* 0x0001e2000c101916 */
[----:B------:R-:W-:-:S06]  /*3860*/  IADD3.X R25, R5, UR6, RZ, P6, !PT ;  /* 0x0000000605197c10 */ /* 0x000fcc000b7fe4ff */
[----:B------:R-:W-:Y:S05]  /*3870*/  @!P3 BRA `(.L_x_65) ;  /* 0x000000000004b947 */ /* 0x000fea0003800000 */
[----:B------:R4:W5:Y:S02]  /*3880*/  LDG.E.LTC128B R31, desc[UR22][R24.64] ;  /* 0x00000016181f7981 */ /* 0x000964000c1e1920 */
.L_x_65:
[----:B------:R-:W-:Y:S05]  /*3890*/  BSYNC B1 ;  /* 0x0000000000017941 */ /* 0x000fea0003800000 */
.L_x_64:
        /* <DEDUP_REMOVED lines=13> */
.L_x_67:
[----:B------:R-:W-:Y:S05]  /*3970*/  BSYNC B1 ;  /* 0x0000000000017941 */ /* 0x000fea0003800000 */
.L_x_66:
[----:B0----5:R-:W-:Y:S01]  /*3980*/  FMUL R41, R39, R14 ;  /* 0x0000000e27297220 */ /* 0x021fe20000400000 */
[----:B------:R-:W-:Y:S01]  /*3990*/  IADD3.X R31, R37, UR12, RZ, P6, !PT ;  /* 0x0000000c251f7c10 */ /* 0x000fe2000b7fe4ff */
[----:B------:R-:W-:Y:S01]  /*39a0*/  BSSY B1, `(.L_x_68) ;  /* 0x0000008000017945 */ /* 0x000fe20003800000 */
[----:B------:R-:W-:Y:S01]  /*39b0*/  ISETP.GT.AND P3, PT, R40, 0x8, P2 ;  /* 0x000000082800780c */ /* 0x000fe20001764270 */
[----:B------:R-:W-:Y:S01]  /*39c0*/  FFMA R41, R82, R13, R41 ;  /* 0x0000000d52297223 */ /* 0x000fe20000000029 */
[----:B--2---:R-:W-:-:S04]  /*39d0*/  IADD3 R4, P2, R4, UR7, RZ ;  /* 0x0000000704047c10 */ /* 0x004fc8000ff5e0ff */
[----:B------:R0:W-:Y:S01]  /*39e0*/  @P5 STG.E desc[UR22][R30.64], R41 ;  /* 0x000000291e005986 */ /* 0x0001e2000c101916 */
[----:B------:R-:W-:-:S06]  /*39f0*/  IADD3.X R5, R5, UR8, RZ, P2, !PT ;  /* 0x0000000805057c10 */ /* 0x000fcc00097fe4ff */
[----:B------:R-:W-:Y:S05]  /*3a00*/  @!P3 BRA `(.L_x_69) ;  /* 0x000000000004b947 */ /* 0x000fea0003800000 */
[----:B------:R2:W5:Y:S02]  /*3a10*/  LDG.E.LTC128B R39, desc[UR22][R4.64] ;  /* 0x0000001604277981 */ /* 0x000564000c1e1920 */
.L_x_69:
[----:B------:R-:W-:Y:S05]  /*3a20*/  BSYNC B1 ;  /* 0x0000000000017941 */ /* 0x000fea0003800000 */
.L_x_68:
[----:B--2--5:R-:W-:Y:S01]  /*3a30*/  FMUL R5, R39, R14 ;  /* 0x0000000e27057220 */ /* 0x024fe20000400000 */
        /* <DEDUP_REMOVED lines=9> */
[----:B---3--:R-:W-:Y:S01]  /*3ad0*/  IMAD.MOV.U32 R35, RZ, RZ, R39 ;  /* 0x000000ffff237224 */ /* 0x008fe200078e0027 */
[----:B------:R-:W-:-:S03]  /*3ae0*/  IADD3 R38, P5, R36, UR25, RZ ;  /* 0x0000001924267c10 */ /* 0x000fc6000ffbe0ff */
[----:B------:R-:W-:Y:S10]  /*3af0*/  @!P1 BRA `(.L_x_71) ;  /* 0x0000000000049947 */ /* 0x000ff40003800000 */
[----:B------:R2:W5:Y:S02]  /*3b00*/  LDG.E.LTC128B R35, desc[UR22][R32.64] ;  /* 0x0000001620237981 */ /* 0x000564000c1e1920 */
.L_x_71:
[----:B------:R-:W-:Y:S05]  /*3b10*/  BSYNC B1 ;  /* 0x0000000000017941 */ /* 0x000fea0003800000 */
.L_x_70:
        /* <DEDUP_REMOVED lines=12> */
.L_x_73:
[----:B------:R-:W-:Y:S05]  /*3be0*/  BSYNC B1 ;  /* 0x0000000000017941 */ /* 0x000fea0003800000 */
.L_x_72:
        /* <DEDUP_REMOVED lines=13> */
.L_x_75:
[----:B------:R-:W-:Y:S05]  /*3cc0*/  BSYNC B1 ;  /* 0x0000000000017941 */ /* 0x000fea0003800000 */
.L_x_74:
[----:B0----5:R-:W-:Y:S01]  /*3cd0*/  FMUL R41, R39, R14 ;  /* 0x0000000e27297220 */ /* 0x021fe20000400000 */
[----:B------:R-:W-:Y:S01]  /*3ce0*/  IADD3.X R37, R31, UR12, RZ, P5, !PT ;  /* 0x0000000c1f257c10 */ /* 0x000fe2000affe4ff */
[----:B------:R-:W-:Y:S01]  /*3cf0*/  BSSY B1, `(.L_x_76) ;  /* 0x0000008000017945 */ /* 0x000fe20003800000 */
[----:B------:R-:W-:Y:S01]  /*3d00*/  ISETP.GT.AND P2, PT, R40, 0x8, P2 ;  /* 0x000000082800780c */ /* 0x000fe20001744270 */
[----:B------:R-:W-:Y:S01]  /*3d10*/  FFMA R41, R74, R13, R41 ;  /* 0x0000000d4a297223 */ /* 0x000fe20000000029 */
[----:B----4-:R-:W-:-:S04]  /*3d20*/  IADD3 R24, P5, R24, UR7, RZ ;  /* 0x0000000718187c10 */ /* 0x010fc8000ffbe0ff */
[----:B------:R0:W-:Y:S01]  /*3d30*/  @P3 STG.E desc[UR22][R36.64], R41 ;  /* 0x0000002924003986 */ /* 0x0001e2000c101916 */
[----:B------:R-:W-:-:S06]  /*3d40*/  IADD3.X R25, R25, UR8, RZ, P5, !PT ;  /* 0x0000000819197c10 */ /* 0x000fcc000affe4ff */
[----:B------:R-:W-:Y:S05]  /*3d50*/  @!P2 BRA `(.L_x_77) ;  /* 0x000000000004a947 */ /* 0x000fea0003800000 */
[----:B------:R4:W5:Y:S02]  /*3d60*/  LDG.E.LTC128B R39, desc[UR22][R24.64] ;  /* 0x0000001618277981 */ /* 0x000964000c1e1920 */
.L_x_77:
[----:B------:R-:W-:Y:S05]  /*3d70*/  BSYNC B1 ;  /* 0x0000000000017941 */ /* 0x000fea0003800000 */
.L_x_76:
        /* <DEDUP_REMOVED lines=14> */
.L_x_79:
[----:B------:R-:W-:Y:S05]  /*3e60*/  BSYNC B1 ;  /* 0x0000000000017941 */ /* 0x000fea0003800000 */
.L_x_78:
        /* <DEDUP_REMOVED lines=12> */
.L_x_81:
[----:B------:R-:W-:Y:S05]  /*3f30*/  BSYNC B1 ;  /* 0x0000000000017941 */ /* 0x000fea0003800000 */
.L_x_80:
        /* <DEDUP_REMOVED lines=13> */
.L_x_83:
[----:B------:R-:W-:Y:S05]  /*4010*/  BSYNC B1 ;  /* 0x0000000000017941 */ /* 0x000fea0003800000 */
.L_x_82:
        /* <DEDUP_REMOVED lines=10> */
.L_x_85:
[----:B------:R-:W-:Y:S05]  /*40c0*/  BSYNC B1 ;  /* 0x0000000000017941 */ /* 0x000fea0003800000 */
.L_x_84:
        /* <DEDUP_REMOVED lines=14> */
.L_x_87:
[----:B------:R-:W-:Y:S05]  /*41b0*/  BSYNC B1 ;  /* 0x0000000000017941 */ /* 0x000fea0003800000 */
.L_x_86:
[----:B0----5:R-:W-:Y:S01]  /*41c0*/  FMUL R5, R35, R14 ;  /* 0x0000000e23057220 */ /* 0x021fe20000400000 */
[----:B------:R-:W-:Y:S01]  /*41d0*/  IADD3.X R39, R37, UR27, RZ, P5, !PT ;  /* 0x0000001b25277c10 */ /* 0x000fe2000affe4ff */
[----:B------:R-:W-:Y:S01]  /*41e0*/  BSSY B1, `(.L_x_88) ;  /* 0x0000009000017945 */ /* 0x000fe20003800000 */
[----:B------:R-:W-:Y:S01]  /*41f0*/  ISETP.GT.AND P6, PT, R40, RZ, P1 ;  /* 0x000000ff2800720c */ /* 0x000fe20000fc4270 */
[----:B------:R-:W-:Y:S01]  /*4200*/  FFMA R5, R62, R13, R5 ;  /* 0x0000000d3e057223 */ /* 0x000fe20000000005 */
[----:B--2---:R-:W-:-:S04]  /*4210*/  IADD3 R32, P3, R26, UR13, RZ ;  /* 0x0000000d1a207c10 */ /* 0x004fc8000ff7e0ff */
[----:B------:R0:W-:Y:S07]  /*4220*/  @P2 STG.E desc[UR22][R38.64], R5 ;  /* 0x0000000526002986 */ /* 0x0001ee000c101916 */
[----:B------:R-:W-:Y:S05]  /*4230*/  @!P6 BRA `(.L_x_89) ;  /* 0x00000000000ce947 */ /* 0x000fea0003800000 */
[----:B------:R-:W-:-:S04]  /*4240*/  IADD3 R4, P2, R24, UR9, RZ ;  /* 0x0000000918047c10 */ /* 0x000fc8000ff5e0ff */
[----:B0-----:R-:W-:-:S05]  /*4250*/  IADD3.X R5, R25, UR6, RZ, P2, !PT ;  /* 0x0000000619057c10 */ /* 0x001fca00097fe4ff */
[----:B------:R2:W5:Y:S04]  /*4260*/  LDG.E.LTC128B R35, desc[UR22][R4.64] ;  /* 0x0000001604237981 */ /* 0x000568000c1e1920 */
.L_x_89:
[----:B------:R-:W-:Y:S05]  /*4270*/  BSYNC B1 ;  /* 0x0000000000017941 */ /* 0x000fea0003800000 */
.L_x_88:
[----:B------:R-:W-:Y:S01]  /*4280*/  ISETP.GT.AND P2, PT, R0, 0x39, PT ;  /* 0x000000390000780c */ /* 0x000fe20003f44270 */
[----:B0-2--5:R-:W-:Y:S01]  /*4290*/  FMUL R5, R35, R14 ;  /* 0x0000000e23057220 */ /* 0x025fe20000400000 */
[----:B------:R-:W-:Y:S01]  /*42a0*/  IADD3.X R33, R27, UR12, RZ, P3, !PT ;  /* 0x0000000c1b217c10 */ /* 0x000fe20009ffe4ff */
        /* <DEDUP_REMOVED lines=10> */
.L_x_91:
[----:B------:R-:W-:Y:S05]  /*4350*/  BSYNC B1 ;  /* 0x0000000000017941 */ /* 0x000fea0003800000 */
.L_x_90:
[----:B--2--5:R-:W-:Y:S01]  /*4360*/  FMUL R5, R37, R14 ;  /* 0x0000000e25057220 */ /* 0x024fe20000400000 */
[----:B------:R-:W-:Y:S01]  /*4370*/  IADD3.X R35, R31, UR12, RZ, P3, !PT ;  /* 0x0000000c1f237c10 */ /* 0x000fe20009ffe4ff */
[----:B------:R-:W-:Y:S01]  /*4380*/  BSSY B1, `(.L_x_92) ;  /* 0x0000009000017945 */ /* 0x000fe20003800000 */
[----:B------:R-:W-:Y:S01]  /*4390*/  ISETP.GT.AND P1, PT, R40, 0x8, P1 ;  /* 0x000000082800780c */ /* 0x000fe20000f24270 */
[----:B0-----:R-:W-:Y:S01]  /*43a0*/  FFMA R33, R58, R13, R5 ;  /* 0x0000000d3a217223 */ /* 0x001fe20000000005 */
[----:B------:R-:W-:Y:S02]  /*43b0*/  IADD3 R4, P3, R24, UR7, RZ ;  /* 0x0000000718047c10 */ /* 0x000fe4000ff7e0ff */
[----:B------:R-:W-:Y:S02]  /*43c0*/  IADD3 R32, P6, R26, UR25, RZ ;  /* 0x000000191a207c10 */ /* 0x000fe4000ffde0ff */
[----:B------:R0:W-:Y:S01]  /*43d0*/  @P5 STG.E desc[UR22][R34.64], R33 ;  /* 0x0000002122005986 */ /* 0x0001e2000c101916 */
[----:B------:R-:W-:-:S06]  /*43e0*/  IADD3.X R5, R25, UR8, RZ, P3, !PT ;  /* 0x0000000819057c10 */ /* 0x000fcc0009ffe4ff */
[----:B------:R-:W-:Y:S05]  /*43f0*/  @!P1 BRA `(.L_x_93) ;  /* 0x0000000000049947 */ /* 0x000fea0003800000 */
[----:B------:R2:W5:Y:S02]  /*4400*/  LDG.E.LTC128B R37, desc[UR22][R4.64] ;  /* 0x0000001604257981 */ /* 0x000564000c1e1920 */
.L_x_93:
[----:B------:R-:W-:Y:S05]  /*4410*/  BSYNC B1 ;  /* 0x0000000000017941 */ /* 0x000fea0003800000 */
.L_x_92:
[----:B------:R-:W-:Y:S01]  /*4420*/  ISETP.GT.AND P2, PT, R40, 0x8, P2 ;  /* 0x000000082800780c */ /* 0x000fe20001744270 */
[----:B--2--5:R-:W-:Y:S01]  /*4430*/  FMUL R5, R37, R14 ;  /* 0x0000000e25057220 */ /* 0x024fe20000400000 */
[----:B0-----:R-:W-:Y:S01]  /*4440*/  IADD3.X R33, R27, UR27, RZ, P6, !PT ;  /* 0x0000001b1b217c10 */ /* 0x001fe2000b7fe4ff */
[----:B------:R-:W-:Y:S02]  /*4450*/  BSSY B1, `(.L_x_94) ;  /* 0x0000007000017945 */ /* 0x000fe40003800000 */
[----:B----4-:R-:W-:-:S05]  /*4460*/  FFMA R25, R56, R13, R5 ;  /* 0x0000000d38197223 */ /* 0x010fca0000000005 */
[----:B------:R0:W-:Y:S01]  /*4470*/  @P1 STG.E desc[UR22][R32.64], R25 ;  /* 0x0000001920001986 */ /* 0x0001e2000c101916 */
[----:B------:R-:W-:-:S04]  /*4480*/  IADD3 R4, P1, R28, UR7, RZ ;  /* 0x000000071c047c10 */ /* 0x000fc8000ff3e0ff */
[----:B------:R-:W-:Y:S01]  /*4490*/  IADD3.X R5, R29, UR8, RZ, P1, !PT ;  /* 0x000000081d057c10 */ /* 0x000fe20008ffe4ff */
[----:B------:R-:W-:Y:S08]  /*44a0*/  @!P2 BRA `(.L_x_95) ;  /* 0x000000000004a947 */ /* 0x000ff00003800000 */
[----:B------:R2:W5:Y:S02]  /*44b0*/  LDG.E.LTC128B R37, desc[UR22][R4.64] ;  /* 0x0000001604257981 */ /* 0x000564000c1e1920 */
.L_x_95:
[----:B------:R-:W-:Y:S05]  /*44c0*/  BSYNC B1 ;  /* 0x0000000000017941 */ /* 0x000fea0003800000 */
.L_x_94:
[----:B------:R-:W-:Y:S05]  /*44d0*/  @!P2 BRA `(.L_x_96) ;  /* 0x0000000800c4a947 */ /* 0x000fea0003800000 */
[----:B--2---:R-:W-:Y:S01]  /*44e0*/  IADD3 R4, P1, R30, UR25, RZ ;  /* 0x000000191e047c10 */ /* 0x004fe2000ff3e0ff */
[----:B-----5:R-:W-:-:S03]  /*44f0*/  FMUL R37, R37, R14 ;  /* 0x0000000e25257220 */ /* 0x020fc60000400000 */
[----:B------:R-:W-:Y:S01]  /*4500*/  IADD3.X R5, R31, UR27, RZ, P1, !PT ;  /* 0x0000001b1f057c10 */ /* 0x000fe20008ffe4ff */
[----:B------:R-:W-:-:S05]  /*4510*/  FFMA R37, R22, R13, R37 ;  /* 0x0000000d16257223 */ /* 0x000fca0000000025 */
[----:B------:R4:W-:Y:S01]  /*4520*/  STG.E desc[UR22][R4.64], R37 ;  /* 0x0000002504007986 */ /* 0x0009e2000c101916 */
[----:B------:R-:W-:Y:S05]  /*4530*/  BRA `(.L_x_96) ;  /* 0x0000000800ac7947 */ /* 0x000fea0003800000 */
.L_x_33:
[----:B------:R-:W-:Y:S01]  /*4540*/  ISETP.GT.AND P2, PT, R0, 0x1, PT ;  /* 0x000000010000780c */ /* 0x000fe20003f44270 */
[----:B------:R-:W-:Y:S01]  /*4550*/  ULDC.64 UR6, c[0x0][0x6c0] ;  /* 0x0001b00000067ab9 */ /* 0x000fe20000000a00 */
[----:B------:R-:W-:Y:S01]  /*4560*/  ISETP.GT.AND P1, PT, R40, 0x8, P1 ;  /* 0x000000082800780c */ /* 0x000fe20000f24270 */
[-C--:B--2---:R-:W-:Y:S01]  /*4570*/  FMUL R65, R65, R13.reuse ;  /* 0x0000000d41417220 */ /* 0x084fe20000400000 */
[----:B------:R-:W-:Y:S01]  /*4580*/  LEA R4, P6, R36, UR6, 0x2 ;  /* 0x0000000624047c11 */ /* 0x000fe2000f8c10ff */
[-C--:B------:R-:W-:Y:S01]  /*4590*/  FMUL R29, R108, R13.reuse ;  /* 0x0000000d6c1d7220 */ /* 0x080fe20000400000 */
[----:B------:R-:W-:Y:S01]  /*45a0*/  ISETP.GT.AND P5, PT, R40, RZ, P2 ;  /* 0x000000ff2800720c */ /* 0x000fe200017a4270 */
[-C--:B------:R-:W-:Y:S01]  /*45b0*/  FMUL R63, R63, R13.reuse ;  /* 0x0000000d3f3f7220 */ /* 0x080fe20000400000 */
[----:B------:R-:W-:Y:S01]  /*45c0*/  LEA.HI.X R5, R36, UR7, R43, 0x2, P6 ;  /* 0x0000000724057c11 */ /* 0x000fe2000b0f142b */
[-C--:B------:R-:W-:Y:S01]  /*45d0*/  FMUL R31, R106, R13.reuse ;  /* 0x0000000d6a1f7220 */ /* 0x080fe20000400000 */
[----:B------:R-:W-:Y:S01]  /*45e0*/  LEA R24, P6, R44, R4, 0x2 ;  /* 0x000000042c187211 */ /* 0x000fe200078c10ff */
[----:B------:R-:W-:Y:S01]  /*45f0*/  FMUL R61, R61, R13 ;  /* 0x0000000d3d3d7220 */ /* 0x000fe20000400000 */
[----:B------:R-:W-:Y:S01]  /*4600*/  ISETP.GT.AND P2, PT, R40, 0x8, P2 ;  /* 0x000000082800780c */ /* 0x000fe20001744270 */
[----:B------:R-:W-:Y:S01]  /*4610*/  @P3 STG.E desc[UR22][R4.64], R65 ;  /* 0x0000004104003986 */ /* 0x000fe2000c101916 */
[----:B------:R-:W-:Y:S01]  /*4620*/  LEA.HI.X R25, R44, R5, R45, 0x2, P6 ;  /* 0x000000052c197211 */ /* 0x000fe200030f142d */
[-C--:B------:R-:W-:Y:S01]  /*4630*/  FMUL R33, R104, R13.reuse ;  /* 0x0000000d68217220 */ /* 0x080fe20000400000 */
[----:B------:R-:W-:Y:S01]  /*4640*/  ISETP.GT.AND P3, PT, R0, 0x8, PT ;  /* 0x000000080000780c */ /* 0x000fe20003f64270 */
[-C--:B------:R-:W-:Y:S01]  /*4650*/  FMUL R59, R59, R13.reuse ;  /* 0x0000000d3b3b7220 */ /* 0x080fe20000400000 */
[----:B------:R-:W-:Y:S01]  /*4660*/  IADD3 R26, P6, R4, UR13, RZ ;  /* 0x0000000d041a7c10 */ /* 0x000fe2000ffde0ff */
[----:B------:R0:W-:Y:S01]  /*4670*/  @P5 STG.E desc[UR22][R24.64], R29 ;  /* 0x0000001d18005986 */ /* 0x0001e2000c101916 */
[----:B------:R-:W-:Y:S01]  /*4680*/  ISETP.GT.AND P5, PT, R40, RZ, P3 ;  /* 0x000000ff2800720c */ /* 0x000fe20001fa4270 */
[-C--:B------:R-:W-:Y:S01]  /*4690*/  FMUL R35, R102, R13.reuse ;  /* 0x0000000d66237220 */ /* 0x080fe20000400000 */
[----:B------:R-:W-:Y:S01]  /*46a0*/  IADD3.X R27, R5, UR12, RZ, P6, !PT ;  /* 0x0000000c051b7c10 */ /* 0x000fe2000b7fe4ff */
[----:B------:R2:W-:Y:S01]  /*46b0*/  @P1 STG.E desc[UR22][R4.64+0x20], R63 ;  /* 0x0000203f04001986 */ /* 0x0005e2000c101916 */
[----:B------:R-:W-:Y:S01]  /*46c0*/  ISETP.GT.AND P1, PT, R0, 0x9, PT ;  /* 0x000000090000780c */ /* 0x000fe20003f24270 */
[-C--:B------:R-:W-:Y:S01]  /*46d0*/  FMUL R37, R100, R13.reuse ;  /* 0x0000000d64257220 */ /* 0x080fe20000400000 */
[----:B------:R-:W-:Y:S01]  /*46e0*/  IADD3 R28, P6, R24, UR13, RZ ;  /* 0x0000000d181c7c10 */ /* 0x000fe2000ffde0ff */
[----:B------:R3:W-:Y:S01]  /*46f0*/  @P2 STG.E desc[UR22][R24.64+0x20], R31 ;  /* 0x0000201f18002986 */ /* 0x0007e2000c101916 */
[----:B------:R-:W-:Y:S01]  /*4700*/  ISETP.GT.AND P2, PT, R40, RZ, P1 ;  /* 0x000000ff2800720c */ /* 0x000fe20000f44270 */
[-C--:B------:R-:W-:Y:S01]  /*4710*/  FMUL R39, R98, R13.reuse ;  /* 0x0000000d62277220 */ /* 0x080fe20000400000 */
[----:B------:R-:W-:Y:S01]  /*4720*/  ISETP.GT.AND P3, PT, R40, 0x8, P3 ;  /* 0x000000082800780c */ /* 0x000fe20001f64270 */
[----:B------:R-:W-:Y:S01]  /*4730*/  FMUL R41, R94, R13 ;  /* 0x0000000d5e297220 */ /* 0x000fe20000400000 */
[----:B0-----:R-:W-:Y:S01]  /*4740*/  IADD3.X R29, R25, UR12, RZ, P6, !PT ;  /* 0x0000000c191d7c10 */ /* 0x001fe2000b7fe4ff */
[----:B------:R-:W-:Y:S01]  /*4750*/  @P5 STG.E desc[UR22][R26.64], R61 ;  /* 0x0000003d1a005986 */ /* 0x000fe2000c101916 */
[----:B------:R-:W-:-:S02]  /*4760*/  ISETP.GT.AND P1, PT, R40, 0x8, P1 ;  /* 0x000000082800780c */ /* 0x000fc40000f24270 */
[----:B--2---:R-:W-:Y:S02]  /*4770*/  IADD3 R4, P5, R4, UR25, RZ ;  /* 0x0000001904047c10 */ /* 0x004fe4000ffbe0ff */
[----:B------:R-:W-:Y:S02]  /*4780*/  IADD3 R30, P6, R26, UR13, RZ ;  /* 0x0000000d1a1e7c10 */ /* 0x000fe4000ffde0ff */
[----:B------:R-:W-:Y:S01]  /*4790*/  IADD3.X R5, R5, UR27, RZ, P5, !PT ;  /* 0x0000001b05057c10 */ /* 0x000fe2000affe4ff */
[----:B------:R0:W-:Y:S01]  /*47a0*/  @P2 STG.E desc[UR22][R28.64], R33 ;  /* 0x000000211c002986 */ /* 0x0001e2000c101916 */
[----:B---3--:R-:W-:Y:S02]  /*47b0*/  IADD3 R24, P5, R24, UR25, RZ ;  /* 0x0000001918187c10 */ /* 0x008fe4000ffbe0ff */
[----:B------:R-:W-:Y:S01]  /*47c0*/  ISETP.GT.AND P2, PT, R0, 0x10, PT ;  /* 0x000000100000780c */ /* 0x000fe20003f44270 */
[----:B------:R2:W-:Y:S01]  /*47d0*/  @P3 STG.E desc[UR22][R4.64], R59 ;  /* 0x0000003b04003986 */ /* 0x0005e2000c101916 */
[----:B------:R-:W-:-:S02]  /*47e0*/  IADD3.X R25, R25, UR27, RZ, P5, !PT ;  /* 0x0000001b19197c10 */ /* 0x000fc4000affe4ff */
[----:B------:R-:W-:Y:S02]  /*47f0*/  ISETP.GT.AND P5, PT, R40, RZ, P2 ;  /* 0x000000ff2800720c */ /* 0x000fe400017a4270 */
[----:B------:R-:W-:Y:S01]  /*4800*/  ISETP.GT.AND P3, PT, R0, 0x11, PT ;  /* 0x000000110000780c */ /* 0x000fe20003f64270 */
[----:B------:R3:W-:Y:S01]  /*4810*/  @P1 STG.E desc[UR22][R24.64], R35 ;  /* 0x0000002318001986 */ /* 0x0007e2000c101916 */
[----:B------:R-:W-:Y:S02]  /*4820*/  IADD3.X R31, R27, UR12, RZ, P6, !PT ;  /* 0x0000000c1b1f7c10 */ /* 0x000fe4000b7fe4ff */
[----:B------:R-:W-:Y:S02]  /*4830*/  ISETP.GT.AND P1, PT, R40, RZ, P3 ;  /* 0x000000ff2800720c */ /* 0x000fe40001f24270 */
[----:B------:R-:W-:Y:S02]  /*4840*/  IADD3 R32, P6, R28, UR13, RZ ;  /* 0x0000000d1c207c10 */ /* 0x000fe4000ffde0ff */
[----:B------:R-:W-:-:S02]  /*4850*/  ISETP.GT.AND P2, PT, R40, 0x8, P2 ;  /* 0x000000082800780c */ /* 0x000fc40001744270 */
[----:B0-----:R-:W-:Y:S01]  /*4860*/  IADD3.X R33, R29, UR12, RZ, P6, !PT ;  /* 0x0000000c1d217c10 */ /* 0x001fe2000b7fe4ff */
[----:B------:R0:W-:Y:S01]  /*4870*/  @P5 STG.E desc[UR22][R30.64], R37 ;  /* 0x000000251e005986 */ /* 0x0001e2000c101916 */
[----:B--2---:R-:W-:Y:S01]  /*4880*/  IADD3 R4, P5, R26, UR25, RZ ;  /* 0x000000191a047c10 */ /* 0x004fe2000ffbe0ff */
[-C--:B---3--:R-:W-:Y:S01]  /*4890*/  FMUL R35, R96, R13.reuse ;  /* 0x0000000d60237220 */ /* 0x088fe20000400000 */
[----:B------:R-:W-:Y:S02]  /*48a0*/  ISETP.GT.AND P3, PT, R40, 0x8, P3 ;  /* 0x000000082800780c */ /* 0x000fe40001f64270 */
[----:B------:R-:W-:Y:S01]  /*48b0*/  IADD3.X R5, R27, UR27, RZ, P5, !PT ;  /* 0x0000001b1b057c10 */ /* 0x000fe2000affe4ff */
[----:B------:R2:W-:Y:S01]  /*48c0*/  @P1 STG.E desc[UR22][R32.64], R39 ;  /* 0x0000002720001986 */ /* 0x0005e2000c101916 */
[----:B------:R-:W-:Y:S02]  /*48d0*/  IADD3 R24, P5, R28, UR25, RZ ;  /* 0x000000191c187c10 */ /* 0x000fe4000ffbe0ff */
[----:B------:R-:W-:Y:S01]  /*48e0*/  ISETP.GT.AND P1, PT, R0, 0x18, PT ;  /* 0x000000180000780c */ /* 0x000fe20003f24270 */
[----:B------:R3:W-:Y:S01]  /*48f0*/  @P2 STG.E desc[UR22][R4.64], R35 ;  /* 0x0000002304002986 */ /* 0x0007e2000c101916 */
[----:B------:R-:W-:Y:S01]  /*4900*/  IADD3.X R25, R29, UR27, RZ, P5, !PT ;  /* 0x0000001b1d197c10 */ /* 0x000fe2000affe4ff */
[----:B0-----:R-:W-:Y:S01]  /*4910*/  FMUL R37, R92, R13 ;  /* 0x0000000d5c257220 */ /* 0x001fe20000400000 */
[----:B------:R-:W-:-:S02]  /*4920*/  ISETP.GT.AND P5, PT, R40, RZ, P1 ;  /* 0x000000ff2800720c */ /* 0x000fc40000fa4270 */
[----:B------:R-:W-:Y:S01]  /*4930*/  ISETP.GT.AND P2, PT, R0, 0x19, PT ;  /* 0x000000190000780c */ /* 0x000fe20003f44270 */
[----:B------:R0:W-:Y:S01]  /*4940*/  @P3 STG.E desc[UR22][R24.64], R41 ;  /* 0x0000002918003986 */ /* 0x0001e2000c101916 */
[----:B------:R-:W-:Y:S01]  /*4950*/  IADD3 R26, P6, R30, UR13, RZ ;  /* 0x0000000d1e1a7c10 */ /* 0x000fe2000ffde0ff */
[-C--:B--2---:R-:W-:Y:S01]  /*4960*/  FMUL R39, R90, R13.reuse ;  /* 0x0000000d5a277220 */ /* 0x084fe20000400000 */
[----:B------:R-:W-:Y:S02]  /*4970*/  ISETP.GT.AND P3, PT, R40, RZ, P2 ;  /* 0x000000ff2800720c */ /* 0x000fe40001764270 */
[----:B------:R-:W-:Y:S01]  /*4980*/  IADD3.X R27, R31, UR12, RZ, P6, !PT ;  /* 0x0000000c1f1b7c10 */ /* 0x000fe2000b7fe4ff */
[-C--:B---3--:R-:W-:Y:S01]  /*4990*/  FMUL R35, R88, R13.reuse ;  /* 0x0000000d58237220 */ /* 0x088fe20000400000 */
[----:B------:R-:W-:Y:S02]  /*49a0*/  IADD3 R28, P6, R32, UR13, RZ ;  /* 0x0000000d201c7c10 */ /* 0x000fe4000ffde0ff */
[----:B------:R-:W-:Y:S01]  /*49b0*/  ISETP.GT.AND P1, PT, R40, 0x8, P1 ;  /* 0x000000082800780c */ /* 0x000fe20000f24270 */
[----:B------:R2:W-:Y:S01]  /*49c0*/  @P5 STG.E desc[UR22][R26.64], R37 ;  /* 0x000000251a005986 */ /* 0x0005e2000c101916 */
[----:B------:R-:W-:Y:S01]  /*49d0*/  IADD3.X R29, R33, UR12, RZ, P6, !PT ;  /* 0x0000000c211d7c10 */ /* 0x000fe2000b7fe4ff */
[----:B0-----:R-:W-:Y:S01]  /*49e0*/  FMUL R41, R86, R13 ;  /* 0x0000000d56297220 */ /* 0x001fe20000400000 */
[----:B------:R-:W-:-:S02]  /*49f0*/  IADD3 R4, P5, R30, UR25, RZ ;  /* 0x000000191e047c10 */ /* 0x000fc4000ffbe0ff */
[----:B------:R-:W-:Y:S01]  /*4a00*/  ISETP.GT.AND P2, PT, R40, 0x8, P2 ;  /* 0x000000082800780c */ /* 0x000fe20001744270 */
[----:B------:R0:W-:Y:S01]  /*4a10*/  @P3 STG.E desc[UR22][R28.64], R39 ;  /* 0x000000271c003986 */ /* 0x0001e2000c101916 */
[----:B------:R-:W-:Y:S02]  /*4a20*/  IADD3.X R5, R31, UR27, RZ, P5, !PT ;  /* 0x0000001b1f057c10 */ /* 0x000fe4000affe4ff */
[----:B------:R-:W-:Y:S02]  /*4a30*/  IADD3 R24, P5, R32, UR25, RZ ;  /* 0x0000001920187c10 */ /* 0x000fe4000ffbe0ff */
[----:B------:R-:W-:Y:S01]  /*4a40*/  ISETP.GT.AND P3, PT, R0, 0x20, PT ;  /* 0x000000200000780c */ /* 0x000fe20003f64270 */
[----:B------:R3:W-:Y:S01]  /*4a50*/  @P1 STG.E desc[UR22][R4.64], R35 ;  /* 0x0000002304001986 */ /* 0x0007e2000c101916 */
[----:B------:R-:W-:Y:S01]  /*4a60*/  IADD3.X R25, R33, UR27, RZ, P5, !PT ;  /* 0x0000001b21197c10 */ /* 0x000fe2000affe4ff */
[----:B--2---:R-:W-:Y:S01]  /*4a70*/  FMUL R37, R84, R13 ;  /* 0x0000000d54257220 */ /* 0x004fe20000400000 */
[----:B------:R-:W-:-:S02]  /*4a80*/  ISETP.GT.AND P5, PT, R40, RZ, P3 ;  /* 0x000000ff2800720c */ /* 0x000fc40001fa4270 */
[----:B------:R-:W-:Y:S01]  /*4a90*/  ISETP.GT.AND P1, PT, R0, 0x21, PT ;  /* 0x000000210000780c */ /* 0x000fe20003f24270 */
[----:B------:R2:W-:Y:S01]  /*4aa0*/  @P2 STG.E desc[UR22][R24.64], R41 ;  /* 0x0000002918002986 */ /* 0x0005e2000c101916 */
[----:B------:R-:W-:Y:S01]  /*4ab0*/  IADD3 R30, P6, R26, UR13, RZ ;  /* 0x0000000d1a1e7c10 */ /* 0x000fe2000ffde0ff */
[-C--:B0-----:R-:W-:Y:S01]  /*4ac0*/  FMUL R39, R82, R13.reuse ;  /* 0x0000000d52277220 */ /* 0x081fe20000400000 */
[----:B------:R-:W-:Y:S02]  /*4ad0*/  ISETP.GT.AND P2, PT, R40, RZ, P1 ;  /* 0x000000ff2800720c */ /* 0x000fe40000f44270 */
[----:B------:R-:W-:Y:S01]  /*4ae0*/  IADD3.X R31, R27, UR12, RZ, P6, !PT ;  /* 0x0000000c1b1f7c10 */ /* 0x000fe2000b7fe4ff */
[-C--:B---3--:R-:W-:Y:S01]  /*4af0*/  FMUL R35, R80, R13.reuse ;  /* 0x0000000d50237220 */ /* 0x088fe20000400000 */
[----:B------:R-:W-:Y:S02]  /*4b00*/  IADD3 R32, P6, R28, UR13, RZ ;  /* 0x0000000d1c207c10 */ /* 0x000fe4000ffde0ff */
[----:B------:R-:W-:Y:S01]  /*4b10*/  ISETP.GT.AND P3, PT, R40, 0x8, P3 ;  /* 0x000000082800780c */ /* 0x000fe20001f64270 */
[----:B------:R0:W-:Y:S01]  /*4b20*/  @P5 STG.E desc[UR22][R30.64], R37 ;  /* 0x000000251e005986 */ /* 0x0001e2000c101916 */
[----:B------:R-:W-:Y:S01]  /*4b30*/  IADD3.X R33, R29, UR12, RZ, P6, !PT ;  /* 0x0000000c1d217c10 */ /* 0x000fe2000b7fe4ff */
[----:B--2---:R-:W-:Y:S01]  /*4b40*/  FMUL R41, R78, R13 ;  /* 0x0000000d4e297220 */ /* 0x004fe20000400000 */
        /* <DEDUP_REMOVED lines=20> */
[----:B------:R-:W-:Y:S01]  /*4c90*/  IADD3 R4, P5, R30, UR25, RZ ;  /* 0x000000191e047c10 */ /* 0x000fe2000ffbe0ff */
[----:B0-----:R-:W-:Y:S01]  /*4ca0*/  FMUL R41, R70, R13 ;  /* 0x0000000d46297220 */ /* 0x001fe20000400000 */
[----:B------:R-:W-:-:S02]  /*4cb0*/  IADD3.X R29, R33, UR12, RZ, P6, !PT ;  /* 0x0000000c211d7c10 */ /* 0x000fc4000b7fe4ff */
[----:B------:R-:W-:Y:S02]  /*4cc0*/  ISETP.GT.AND P3, PT, R40, 0x8, P3 ;  /* 0x000000082800780c */ /* 0x000fe40001f64270 */
[----:B------:R-:W-:Y:S01]  /*4cd0*/  IADD3.X R5, R31, UR27, RZ, P5, !PT ;  /* 0x0000001b1f057c10 */ /* 0x000fe2000affe4ff */
[----:B------:R0:W-:Y:S01]  /*4ce0*/  @P1 STG.E desc[UR22][R28.64], R39 ;  /* 0x000000271c001986 */ /* 0x0001e2000c101916 */
[----:B------:R-:W-:Y:S02]  /*4cf0*/  IADD3 R24, P5, R32, UR25, RZ ;  /* 0x0000001920187c10 */ /* 0x000fe4000ffbe0ff */
[----:B------:R-:W-:Y:S01]  /*4d00*/  ISETP.GT.AND P1, PT, R0, 0x30, PT ;  /* 0x000000300000780c */ /* 0x000fe20003f24270 */
[----:B------:R3:W-:Y:S01]  /*4d10*/  @P2 STG.E desc[UR22][R4.64], R35 ;  /* 0x0000002304002986 */ /* 0x0007e2000c101916 */
[----:B------:R-:W-:Y:S01]  /*4d20*/  IADD3.X R25, R33, UR27, RZ, P5, !PT ;  /* 0x0000001b21197c10 */ /* 0x000fe2000affe4ff */
[----:B--2---:R-:W-:Y:S01]  /*4d30*/  FMUL R37, R68, R13 ;  /* 0x0000000d44257220 */ /* 0x004fe20000400000 */
[----:B------:R-:W-:-:S02]  /*4d40*/  ISETP.GT.AND P2, PT, R0, 0x31, PT ;  /* 0x000000310000780c */ /* 0x000fc40003f44270 */
[----:B------:R-:W-:Y:S01]  /*4d50*/  ISETP.GT.AND P5, PT, R40, RZ, P1 ;  /* 0x000000ff2800720c */ /* 0x000fe20000fa4270 */
[----:B------:R2:W-:Y:S01]  /*4d60*/  @P3 STG.E desc[UR22][R24.64], R41 ;  /* 0x0000002918003986 */ /* 0x0005e2000c101916 */
[----:B------:R-:W-:Y:S01]  /*4d70*/  IADD3 R30, P6, R26, UR13, RZ ;  /* 0x0000000d1a1e7c10 */ /* 0x000fe2000ffde0ff */
[-C--:B0-----:R-:W-:Y:S01]  /*4d80*/  FMUL R39, R66, R13.reuse ;  /* 0x0000000d42277220 */ /* 0x081fe20000400000 */
[----:B------:R-:W-:Y:S02]  /*4d90*/  ISETP.GT.AND P3, PT, R40, RZ, P2 ;  /* 0x000000ff2800720c */ /* 0x000fe40001764270 */
[----:B------:R-:W-:Y:S01]  /*4da0*/  IADD3.X R31, R27, UR12, RZ, P6, !PT ;  /* 0x0000000c1b1f7c10 */ /* 0x000fe2000b7fe4ff */
[----:B---3--:R-:W-:Y:S01]  /*4db0*/  FMUL R35, R64, R13 ;  /* 0x0000000d40237220 */ /* 0x008fe20000400000 */
[----:B------:R-:W-:Y:S02]  /*4dc0*/  IADD3 R32, P6, R28, UR13, RZ ;  /* 0x0000000d1c207c10 */ /* 0x000fe4000ffde0ff */
[----:B------:R-:W-:-:S02]  /*4dd0*/  ISETP.GT.AND P1, PT, R40, 0x8, P1 ;  /* 0x000000082800780c */ /* 0x000fc40000f24270 */
[----:B------:R-:W-:Y:S01]  /*4de0*/  IADD3.X R33, R29, UR12, RZ, P6, !PT ;  /* 0x0000000c1d217c10 */ /* 0x000fe2000b7fe4ff */
[----:B------:R0:W-:Y:S01]  /*4df0*/  @P5 STG.E desc[UR22][R30.64], R37 ;  /* 0x000000251e005986 */ /* 0x0001e2000c101916 */
[----:B------:R-:W-:Y:S01]  /*4e00*/  IADD3 R4, P6, R26, UR25, RZ ;  /* 0x000000191a047c10 */ /* 0x000fe2000ffde0ff */
[----:B--2---:R-:W-:Y:S01]  /*4e10*/  FMUL R41, R62, R13 ;  /* 0x0000000d3e297220 */ /* 0x004fe20000400000 */
[----:B------:R-:W-:Y:S01]  /*4e20*/  ISETP.GT.AND P2, PT, R40, 0x8, P2 ;  /* 0x000000082800780c */ /* 0x000fe20001744270 */
[----:B------:R-:W-:Y:S01]  /*4e30*/  @P3 STG.E desc[UR22][R32.64], R39 ;  /* 0x0000002720003986 */ /* 0x000fe2000c101916 */
[----:B------:R-:W-:Y:S02]  /*4e40*/  ISETP.GT.AND P5, PT, R0, 0x38, PT ;  /* 0x000000380000780c */ /* 0x000fe40003fa4270 */
[----:B------:R-:W-:Y:S02]  /*4e50*/  IADD3.X R5, R27, UR27, RZ, P6, !PT ;  /* 0x0000001b1b057c10 */ /* 0x000fe4000b7fe4ff */
[----:B------:R-:W-:-:S02]  /*4e60*/  IADD3 R24, P6, R28, UR25, RZ ;  /* 0x000000191c187c10 */ /* 0x000fc4000ffde0ff */
[----:B------:R-:W-:Y:S01]  /*4e70*/  ISETP.GT.AND P3, PT, R40, RZ, P5 ;  /* 0x000000ff2800720c */ /* 0x000fe20002f64270 */
[----:B------:R2:W-:Y:S01]  /*4e80*/  @P1 STG.E desc[UR22][R4.64], R35 ;  /* 0x0000002304001986 */ /* 0x0005e2000c101916 */
[----:B------:R-:W-:Y:S01]  /*4e90*/  IADD3.X R25, R29, UR27, RZ, P6, !PT ;  /* 0x0000001b1d197c10 */ /* 0x000fe2000b7fe4ff */
[----:B0-----:R-:W-:Y:S01]  /*4ea0*/  FMUL R37, R60, R13 ;  /* 0x0000000d3c257220 */ /* 0x001fe20000400000 */
[----:B------:R-:W-:Y:S02]  /*4eb0*/  IADD3 R26, P6, R30, UR13, RZ ;  /* 0x0000000d1e1a7c10 */ /* 0x000fe4000ffde0ff */
[----:B------:R-:W-:Y:S01]  /*4ec0*/  ISETP.GT.AND P1, PT, R0, 0x39, PT ;  /* 0x000000390000780c */ /* 0x000fe20003f24270 */
[----:B------:R0:W-:Y:S01]  /*4ed0*/  @P2 STG.E desc[UR22][R24.64], R41 ;  /* 0x0000002918002986 */ /* 0x0001e2000c101916 */
[----:B------:R-:W-:Y:S02]  /*4ee0*/  IADD3.X R27, R31, UR12, RZ, P6, !PT ;  /* 0x0000000c1f1b7c10 */ /* 0x000fe4000b7fe4ff */
[----:B------:R-:W-:-:S02]  /*4ef0*/  ISETP.GT.AND P2, PT, R40, 0x8, P5 ;  /* 0x000000082800780c */ /* 0x000fc40002f44270 */
[----:B------:R-:W-:Y:S01]  /*4f00*/  ISETP.GT.AND P5, PT, R40, RZ, P1 ;  /* 0x000000ff2800720c */ /* 0x000fe20000fa4270 */
[----:B------:R3:W-:Y:S01]  /*4f10*/  @P3 STG.E desc[UR22][R26.64], R37 ;  /* 0x000000251a003986 */ /* 0x0007e2000c101916 */
[----:B------:R-:W-:Y:S01]  /*4f20*/  IADD3 R28, P6, R32, UR13, RZ ;  /* 0x0000000d201c7c10 */ /* 0x000fe2000ffde0ff */
[-C--:B--2---:R-:W-:Y:S01]  /*4f30*/  FMUL R35, R56, R13.reuse ;  /* 0x0000000d38237220 */ /* 0x084fe20000400000 */
[----:B------:R-:W-:Y:S02]  /*4f40*/  ISETP.GT.AND P1, PT, R40, 0x8, P1 ;  /* 0x000000082800780c */ /* 0x000fe40000f24270 */
[----:B------:R-:W-:Y:S01]  /*4f50*/  IADD3 R4, P3, R30, UR25, RZ ;  /* 0x000000191e047c10 */ /* 0x000fe2000ff7e0ff */
[----:B0-----:R-:W-:Y:S01]  /*4f60*/  FMUL R25, R58, R13 ;  /* 0x0000000d3a197220 */ /* 0x001fe20000400000 */
[----:B------:R-:W-:Y:S02]  /*4f70*/  IADD3.X R29, R33, UR12, RZ, P6, !PT ;  /* 0x0000000c211d7c10 */ /* 0x000fe4000b7fe4ff */
[----:B------:R-:W-:-:S02]  /*4f80*/  IADD3 R30, P6, R32, UR25, RZ ;  /* 0x00000019201e7c10 */ /* 0x000fc4000ffde0ff */
[----:B------:R-:W-:Y:S01]  /*4f90*/  IADD3.X R5, R31, UR27, RZ, P3, !PT ;  /* 0x0000001b1f057c10 */ /* 0x000fe20009ffe4ff */
[----:B------:R3:W-:Y:S01]  /*4fa0*/  @P5 STG.E desc[UR22][R28.64], R25 ;  /* 0x000000191c005986 */ /* 0x0007e2000c101916 */
[----:B------:R-:W-:Y:S01]  /*4fb0*/  IADD3.X R31, R33, UR27, RZ, P6, !PT ;  /* 0x0000001b211f7c10 */ /* 0x000fe2000b7fe4ff */
[----:B------:R-:W-:Y:S02]  /*4fc0*/  FMUL R33, R22, R13 ;  /* 0x0000000d16217220 */ /* 0x000fe40000400000 */
[----:B------:R3:W-:Y:S04]  /*4fd0*/  @P2 STG.E desc[UR22][R4.64], R35 ;  /* 0x0000002304002986 */ /* 0x0007e8000c101916 */
[----:B------:R3:W-:Y:S02]  /*4fe0*/  @P1 STG.E desc[UR22][R30.64], R33 ;  /* 0x000000211e001986 */ /* 0x0007e4000c101916 */
.L_x_96:
[----:B------:R-:W-:Y:S05]  /*4ff0*/  BSYNC B0 ;  /* 0x0000000000007941 */ /* 0x000fea0003800000 */
.L_x_32:
[----:B------:R-:W-:Y:S01]  /*5000*/  LEA R2, P1, R8, R2, 0x1 ;  /* 0x0000000208027211 */ /* 0x000fe200078208ff */
[----:B------:R-:W-:Y:S01]  /*5010*/  ULDC.64 UR6, c[0x0][0x750] ;  /* 0x0001d40000067ab9 */ /* 0x000fe20000000a00 */
[----:B------:R-:W-:Y:S01]  /*5020*/  IMAD.U32 R0, RZ, RZ, UR17 ;  /* 0x00000011ff007e24 */ /* 0x000fe2000f8e00ff */
[----:B------:R-:W-:Y:S01]  /*5030*/  PRMT R22, RZ, 0x7610, R22 ;  /* 0x00007610ff167816 */ /* 0x000fe20000000016 */
[----:B--234-:R-:W-:Y:S02]  /*5040*/  IMAD.MOV.U32 R4, RZ, RZ, -0x1 ;  /* 0xffffffffff047424 */ /* 0x01cfe400078e00ff */
[----:B------:R-:W-:Y:S01]  /*5050*/  IMAD.X R3, R12, 0x1, R3, P1 ;  /* 0x000000010c037824 */ /* 0x000fe200008e0603 */
[----:B------:R-:W-:Y:S01]  /*5060*/  ISETP.GE.U32.AND P1, PT, R2, UR6, PT ;  /* 0x0000000602007c0c */ /* 0x000fe2000bf26070 */
[----:B------:R2:W-:Y:S01]  /*5070*/  SYNCS.ARRIVE.TRANS64.A1T0 RZ, [R0+UR24], RZ ;  /* 0x000000ff00ff79a7 */ /* 0x0005e20008100018 */
[----:B------:R-:W-:Y:S02]  /*5080*/  IMAD.MOV.U32 R5, RZ, RZ, -0x1 ;  /* 0xffffffffff057424 */ /* 0x000fe400078e00ff */
[----:B------:R-:W-:Y:S01]  /*5090*/  ISETP.GE.U32.AND.EX P1, PT, R3, UR7, PT, P1 ;  /* 0x0000000703007c0c */ /* 0x000fe2000bf26110 */
[----:B--2---:R-:W-:-:S12]  /*50a0*/  IMAD.MOV.U32 R0, RZ, RZ, -0x1 ;  /* 0xffffffffff007424 */ /* 0x004fd800078e00ff */
[----:B------:R-:W-:Y:S05]  /*50b0*/  @P1 BRA `(.L_x_97) ;  /* 0x0000000400541947 */ /* 0x000fea0003800000 */
[----:B------:R-:W2:Y:S01]  /*50c0*/  LDC.64 R28, c[0x0][0x728] ;  /* 0x0001ca00ff1c7b82 */ /* 0x000ea20000000a00 */
[----:B------:R-:W3:Y:S01]  /*50d0*/  S2R R30, SR_CTAID.X ;  /* 0x00000000001e7919 */ /* 0x000ee20000002500 */
[----:B------:R-:W-:Y:S02]  /*50e0*/  IMAD.MOV.U32 R26, RZ, RZ, R2 ;  /* 0x000000ffff1a7224 */ /* 0x000fe400078e0002 */
[----:B------:R-:W-:Y:S01]  /*50f0*/  IMAD.MOV.U32 R27, RZ, RZ, R3 ;  /* 0x000000ffff1b7224 */ /* 0x000fe200078e0003 */
[----:B------:R-:W4:Y:S03]  /*5100*/  S2R R34, SR_CTAID.Y ;  /* 0x0000000000227919 */ /* 0x000f260000002600 */
[----:B------:R-:W1:Y:S08]  /*5110*/  LDC R0, c[0x0][0x730] ;  /* 0x0001cc00ff007b82 */ /* 0x000e700000000800 */
[----:B0-----:R-:W0:Y:S01]  /*5120*/  LDC.64 R32, c[0x0][0x720] ;  /* 0x0001c800ff207b82 */ /* 0x001e220000000a00 */
[----:B--2---:R-:W-:-:S04]  /*5130*/  ISETP.NE.U32.AND P1, PT, R28, RZ, PT ;  /* 0x000000ff1c00720c */ /* 0x004fc80003f25070 */
[----:B------:R-:W-:-:S13]  /*5140*/  ISETP.NE.AND.EX P1, PT, R29, RZ, PT, P1 ;  /* 0x000000ff1d00720c */ /* 0x000fda0003f25310 */
[----:B01-34-:R-:W-:Y:S05]  /*5150*/  @!P1 BRA `(.L_x_98) ;  /* 0x0000000000289947 */ /* 0x01bfea0003800000 */
        /* <DEDUP_REMOVED lines=10> */
.L_x_98:
[-CC-:B------:R-:W-:Y:S01]  /*5200*/  SHF.R.U64 R28, R26, R0.reuse, R27.reuse ;  /* 0x000000001a1c7219 */ /* 0x180fe2000000121b */
[----:B------:R-:W0:Y:S01]  /*5210*/  LDC.64 R40, c[0x0][0x740] ;  /* 0x0001d000ff287b82 */ /* 0x000e220000000a00 */
[----:B------:R-:W-:Y:S01]  /*5220*/  SHF.R.U32.HI R0, RZ, R0, R27 ;  /* 0x00000000ff007219 */ /* 0x000fe2000001161b */
[----:B------:R-:W-:Y:S01]  /*5230*/  ULDC UR6, c[0x0][0x150] ;  /* 0x0000540000067ab9 */ /* 0x000fe20000000800 */
[----:B------:R-:W-:Y:S02]  /*5240*/  IADD3 R25, P1, RZ, -R28, RZ ;  /* 0x8000001cff197210 */ /* 0x000fe40007f3e0ff */
[----:B------:R-:W-:-:S03]  /*5250*/  I2FP.F32.U32 R22, R30 ;  /* 0x0000001e00167245 */ /* 0x000fc60000201000 */
[----:B------:R-:W1:Y:S01]  /*5260*/  LDC R24, c[0x0][0x718] ;  /* 0x0001c600ff187b82 */ /* 0x000e620000000800 */
[----:B------:R-:W-:Y:S02]  /*5270*/  IMAD.X R27, RZ, RZ, ~R0, P1 ;  /* 0x000000ffff1b7224 */ /* 0x000fe400008e0e00 */
[----:B------:R-:W-:Y:S01]  /*5280*/  FMUL R26, R22, UR6 ;  /* 0x00000006161a7c20 */ /* 0x000fe20008400000 */
[----:B------:R-:W-:Y:S01]  /*5290*/  IMAD.WIDE.U32 R4, R25, R32, R2 ;  /* 0x0000002019047225 */ /* 0x000fe200078e0002 */
[----:B------:R-:W-:-:S03]  /*52a0*/  ULDC UR6, c[0x0][0x154] ;  /* 0x0000550000067ab9 */ /* 0x000fc60000000800 */
[----:B------:R-:W-:Y:S01]  /*52b0*/  IMAD R0, R27, R32, RZ ;  /* 0x000000201b007224 */ /* 0x000fe200078e02ff */
[----:B------:R-:W2:Y:S01]  /*52c0*/  LDC R36, c[0x0][0x708] ;  /* 0x0001c200ff247b82 */ /* 0x000ea20000000800 */
[----:B------:R-:W3:Y:S02]  /*52d0*/  F2I.U32.TRUNC.NTZ R26, R26 ;  /* 0x0000001a001a7305 */ /* 0x000ee4000020f000 */
[----:B------:R-:W-:Y:S01]  /*52e0*/  IMAD R25, R25, R33, R0 ;  /* 0x0000002119197224 */ /* 0x000fe200078e0200 */
[----:B------:R-:W-:-:S03]  /*52f0*/  I2FP.F32.U32 R0, R34 ;  /* 0x0000002200007245 */ /* 0x000fc60000201000 */
[----:B------:R-:W-:Y:S01]  /*5300*/  IMAD.IADD R5, R5, 0x1, R25 ;  /* 0x0000000105057824 */ /* 0x000fe200078e0219 */
[----:B------:R-:W4:Y:S01]  /*5310*/  LDC R29, c[0x0][0x758] ;  /* 0x0001d600ff1d7b82 */ /* 0x000f220000000800 */
[----:B0-----:R-:W-:-:S04]  /*5320*/  ISETP.NE.U32.AND P1, PT, R40, RZ, PT ;  /* 0x000000ff2800720c */ /* 0x001fc80003f25070 */
[----:B------:R-:W-:-:S03]  /*5330*/  ISETP.NE.AND.EX P1, PT, R41, RZ, PT, P1 ;  /* 0x000000ff2900720c */ /* 0x000fc60003f25310 */
[----:B------:R-:W0:Y:S01]  /*5340*/  LDC R27, c[0x0][0x144] ;  /* 0x00005100ff1b7b82 */ /* 0x000e220000000800 */
[-CC-:B-1----:R-:W-:Y:S01]  /*5350*/  SHF.R.U64 R22, R4, R24.reuse, R5.reuse ;  /* 0x0000001804167219 */ /* 0x182fe20000001205 */
[----:B---3--:R-:W-:Y:S01]  /*5360*/  IMAD.MOV R26, RZ, RZ, -R26 ;  /* 0x000000ffff1a7224 */ /* 0x008fe200078e0a1a */
[----:B------:R-:W-:Y:S01]  /*5370*/  SHF.R.U32.HI R5, RZ, R24, R5 ;  /* 0x00000018ff057219 */ /* 0x000fe20000011605 */
[----:B------:R-:W-:Y:S01]  /*5380*/  FMUL R24, R0, UR6 ;  /* 0x0000000600187c20 */ /* 0x000fe20008400000 */
[----:B------:R-:W-:-:S03]  /*5390*/  IMAD.MOV.U32 R4, RZ, RZ, 0x1 ;  /* 0x00000001ff047424 */ /* 0x000fc600078e00ff */
[----:B------:R-:W1:Y:S01]  /*53a0*/  LDC R35, c[0x0][0x148] ;  /* 0x00005200ff237b82 */ /* 0x000e620000000800 */
[----:B------:R3:W0:Y:S01]  /*53b0*/  F2I.U32.TRUNC.NTZ R32, R24 ;  /* 0x0000001800207305 */ /* 0x000622000020f000 */
[-CC-:B--2---:R-:W-:Y:S02]  /*53c0*/  SHF.R.U64 R31, R22, R36.reuse, R5.reuse ;  /* 0x00000024161f7219 */ /* 0x184fe40000001205 */
[----:B------:R-:W-:-:S04]  /*53d0*/  SHF.R.U32.HI R0, RZ, R36, R5 ;  /* 0x00000024ff007219 */ /* 0x000fc80000011605 */
[----:B-----5:R-:W2:Y:S01]  /*53e0*/  LDC R37, c[0x0][0x700] ;  /* 0x0001c000ff257b82 */ /* 0x020ea20000000800 */
[-CC-:B----4-:R-:W-:Y:S02]  /*53f0*/  SHF.R.U64 R33, R31, R29.reuse, R0.reuse ;  /* 0x0000001d1f217219 */ /* 0x190fe40000001200 */
[----:B------:R-:W-:-:S05]  /*5400*/  SHF.R.U32.HI R5, RZ, R29, R0 ;  /* 0x0000001dff057219 */ /* 0x000fca0000011600 */
[----:B------:R-:W4:Y:S01]  /*5410*/  LDC R38, c[0x0][0x748] ;  /* 0x0001d200ff267b82 */ /* 0x000f220000000800 */
[----:B0-----:R-:W-:Y:S01]  /*5420*/  IMAD R39, R27, R26, R30 ;  /* 0x0000001a1b277224 */ /* 0x001fe200078e021e */
[----:B------:R-:W-:Y:S01]  /*5430*/  SHF.L.U32 R30, R4, R29, RZ ;  /* 0x0000001d041e7219 */ /* 0x000fe200000006ff */
[----:B------:R-:W-:-:S05]  /*5440*/  IMAD.MOV.U32 R4, RZ, RZ, R33 ;  /* 0x000000ffff047224 */ /* 0x000fca00078e0021 */
[----:B------:R-:W0:Y:S08]  /*5450*/  LDC R42, c[0x0][0x738] ;  /* 0x0001ce00ff2a7b82 */ /* 0x000e300000000800 */
[----:B------:R-:W0:Y:S01]  /*5460*/  LDC R43, c[0x0][0x710] ;  /* 0x0001c400ff2b7b82 */ /* 0x000e220000000800 */
[----:B-123--:R-:W-:Y:S05]  /*5470*/  @!P1 BRA `(.L_x_99) ;  /* 0x0000000000289947 */ /* 0x00efea0003800000 */
[----:B------:R-:W1:Y:S02]  /*5480*/  LDC R0, c[0x0][0x74c] ;  /* 0x0001d300ff007b82 */ /* 0x000e640000000800 */
[----:B-1----:R-:W-:-:S05]  /*5490*/  IADD3 R27, P1, R33, R0, RZ ;  /* 0x00000000211b7210 */ /* 0x002fca0007f3e0ff */
        /* <DEDUP_REMOVED lines=8> */
.L_x_99:
[----:B----4-:R-:W-:Y:S01]  /*5520*/  SHF.R.U64 R5, R4, R38, R5 ;  /* 0x0000002604057219 */ /* 0x010fe20000001205 */
[----:B------:R-:W-:Y:S01]  /*5530*/  VIADD R25, R37, 0xffffffff ;  /* 0xffffffff25197836 */ /* 0x000fe20000000000 */
[----:B------:R-:W-:Y:S01]  /*5540*/  LOP3.LUT R0, R31, R18, RZ, 0xc0, !PT ;  /* 0x000000121f007212 */ /* 0x000fe200078ec0ff */
[----:B------:R-:W-:Y:S02]  /*5550*/  IMAD.MOV R32, RZ, RZ, -R32 ;  /* 0x000000ffff207224 */ /* 0x000fe400078e0a20 */
[----:B------:R-:W-:Y:S02]  /*5560*/  IMAD.MOV R4, RZ, RZ, -R5 ;  /* 0x000000ffff047224 */ /* 0x000fe400078e0a05 */
[----:B------:R-:W-:Y:S01]  /*5570*/  IMAD R0, R30, R5, R0 ;  /* 0x000000051e007224 */ /* 0x000fe200078e0200 */
[----:B------:R-:W-:Y:S01]  /*5580*/  LOP3.LUT R5, R22, R25, RZ, 0xc0, !PT ;  /* 0x0000001916057212 */ /* 0x000fe200078ec0ff */
[----:B------:R-:W-:Y:S02]  /*5590*/  @P4 IMAD R39, R35, R32, R34 ;  /* 0x0000002023274224 */ /* 0x000fe400078e0222 */
[----:B0-----:R-:W-:-:S02]  /*55a0*/  IMAD R4, R4, R42, R33 ;  /* 0x0000002a04047224 */ /* 0x001fc400078e0221 */
[----:B------:R-:W-:Y:S02]  /*55b0*/  IMAD R0, R0, R43, R39 ;  /* 0x0000002b00007224 */ /* 0x000fe400078e0227 */
[----:B------:R-:W-:Y:S02]  /*55c0*/  IMAD R5, R4, R37, R5 ;  /* 0x0000002504057224 */ /* 0x000fe400078e0205 */
[----:B------:R-:W-:-:S03]  /*55d0*/  IMAD.MOV.U32 R22, RZ, RZ, 0x1 ;  /* 0x00000001ff167424 */ /* 0x000fc600078e00ff */
[----:B------:R-:W-:Y:S02]  /*55e0*/  SEL R4, R5, R0, !P4 ;  /* 0x0000000005047207 */ /* 0x000fe40006000000 */
[----:B------:R-:W-:Y:S01]  /*55f0*/  SEL R0, R0, R5, !P4 ;  /* 0x0000000500007207 */ /* 0x000fe20006000000 */
[----:B------:R-:W-:-:S07]  /*5600*/  IMAD.MOV.U32 R5, RZ, RZ, R28 ;  /* 0x000000ffff057224 */ /* 0x000fce00078e001c */
.L_x_97:
[----:B------:R-:W-:Y:S02]  /*5610*/  LOP3.LUT P1, RZ, R22, 0xff, RZ, 0xc0, !PT ;  /* 0x000000ff16ff7812 */ /* 0x000fe4000782c0ff */
[----:B------:R-:W-:-:S11]  /*5620*/  LOP3.LUT R57, R57, 0x1, RZ, 0x3c, !PT ;  /* 0x0000000139397812 */ /* 0x000fd600078e3cff */
[----:B------:R-:W-:Y:S05]  /*5630*/  @P1 BRA `(.L_x_100) ;  /* 0xffffffc400601947 */ /* 0x000fea000383ffff */
[----:B------:R-:W-:Y:S05]  /*5640*/  EXIT ;  /* 0x000000000000794d */ /* 0x000fea0003800000 */
.L_x_18:
[----:B------:R-:W-:-:S08]  /*5650*/  ISETP.NE.AND P0, PT, R22, RZ, PT ;  /* 0x000000ff1600720c */ /* 0x000fd00003f05270 */
[----:B--2-45:R-:W0:-:S00]  /*5660*/  USETMAXREG.DEALLOC.CTAPOOL 0x28 ;  /* 0x00000028000079c8 */ /* 0x034e0000080e0500 */
[----:B------:R-:W-:Y:S05]  /*5670*/  @P0 EXIT ;  /* 0x000000000000094d */ /* 0x000fea0003800000 */
[----:B0-----:R-:W-:Y:S01]  /*5680*/  LOP3.LUT P0, RZ, R15, 0xff, RZ, 0xc0, !PT ;  /* 0x000000ff0fff7812 */ /* 0x001fe2000780c0ff */
[----:B------:R-:W-:Y:S02]  /*5690*/  IMAD.MOV.U32 R7, RZ, RZ, 0x1 ;  /* 0x00000001ff077424 */ /* 0x000fe400078e00ff */
[----:B------:R-:W-:-:S10]  /*56a0*/  IMAD.MOV.U32 R13, RZ, RZ, RZ ;  /* 0x000000ffff0d7224 */ /* 0x000fd400078e00ff */
[----:B------:R-:W-:Y:S05]  /*56b0*/  @!P0 BRA `(.L_x_101) ;  /* 0x0000000c00688947 */ /* 0x000fea0003800000 */
[----:B------:R-:W0:Y:S01]  /*56c0*/  S2R R17, SR_CgaCtaId ;  /* 0x0000000000117919 */ /* 0x000e220000008800 */
[----:B------:R-:W-:Y:S01]  /*56d0*/  LOP3.LUT P0, RZ, R10, 0x1f, RZ, 0xc0, !PT ;  /* 0x0000001f0aff7812 */ /* 0x000fe2000780c0ff */
[----:B------:R-:W-:Y:S01]  /*56e0*/  ULDC UR5, c[0x0][0x758] ;  /* 0x0001d60000057ab9 */ /* 0x000fe20000000800 */
[----:B------:R-:W-:Y:S01]  /*56f0*/  UMOV UR6, 0xffffffff ;  /* 0xffffffff00067882 */ /* 0x000fe20000000000 */
[----:B------:R-:W-:Y:S01]  /*5700*/  BSSY B0, `(.L_x_101) ;  /* 0x00000d5000007945 */ /* 0x000fe20003800000 */
[----:B------:R-:W-:Y:S01]  /*5710*/  USHF.L.U32 UR6, UR6, UR5, URZ ;  /* 0x0000000506067299 */ /* 0x000fe2000800063f */
[C---:B------:R-:W-:Y:S01]  /*5720*/  ISETP.NE.AND P2, PT, R11.reuse, RZ, PT ;  /* 0x000000ff0b00720c */ /* 0x040fe20003f45270 */
[----:B------:R-:W-:Y:S01]  /*5730*/  IMAD.MOV.U32 R15, RZ, RZ, 0x1 ;  /* 0x00000001ff0f7424 */ /* 0x000fe200078e00ff */
[----:B------:R-:W-:Y:S01]  /*5740*/  ISETP.NE.OR P0, PT, R11, RZ, !P0 ;  /* 0x000000ff0b00720c */ /* 0x000fe20004705670 */
[----:B------:R-:W-:Y:S01]  /*5750*/  IMAD.MOV.U32 R13, RZ, RZ, RZ ;  /* 0x000000ffff0d7224 */ /* 0x000fe200078e00ff */
[----:B------:R-:W-:Y:S01]  /*5760*/  LOP3.LUT R14, R6, 0x2, RZ, 0xfc, !PT ;  /* 0x00000002060e7812 */ /* 0x000fe200078efcff */
[----:B------:R-:W-:Y:S01]  /*5770*/  ULDC UR4, c[0x0][0x700] ;  /* 0x0001c00000047ab9 */ /* 0x000fe20000000800 */
[----:B------:R-:W-:Y:S01]  /*5780*/  UMOV UR7, 0x1 ;  /* 0x0000000100077882 */ /* 0x000fe20000000000 */
[----:B------:R-:W-:-:S02]  /*5790*/  UIADD3 UR21, UR14, 0x1, URZ ;  /* 0x000000010e157890 */ /* 0x000fc4000fffe03f */
[----:B------:R-:W-:Y:S02]  /*57a0*/  UIADD3 UR4, UR4, -0x1, URZ ;  /* 0xffffffff04047890 */ /* 0x000fe4000fffe03f */
[----:B------:R-:W-:Y:S02]  /*57b0*/  USHF.L.U32 UR5, UR7, UR5, URZ ;  /* 0x0000000507057299 */ /* 0x000fe4000800063f */
[----:B------:R-:W-:Y:S01]  /*57c0*/  ULOP3.LUT UR6, URZ, UR6, URZ, 0x33, !UPT ;  /* 0x000000063f067292 */ /* 0x000fe2000f8e333f */
[----:B------:R-:W-:Y:S01]  /*57d0*/  ULDC.64 UR32, c[0x0][0x198] ;  /* 0x0000660000207ab9 */ /* 0x000fe20000000a00 */
[C---:B0-----:R-:W-:Y:S02]  /*57e0*/  IMAD.SHL.U32 R7, R17.reuse, 0x20, RZ ;  /* 0x0000002011077824 */ /* 0x041fe400078e00ff */
[C---:B------:R-:W-:Y:S02]  /*57f0*/  IMAD.SHL.U32 R16, R17.reuse, 0x400, RZ ;  /* 0x0000040011107824 */ /* 0x040fe400078e00ff */
[----:B------:R-:W-:Y:S01]  /*5800*/  IMAD.SHL.U32 R17, R17, 0x100, RZ ;  /* 0x0000010011117824 */ /* 0x000fe200078e00ff */
[----:B------:R-:W-:Y:S01]  /*5810*/  R2UR UR10, R7 ;  /* 0x00000000070a72ca */ /* 0x000fe200000e0000 */
[----:B------:R-:W-:Y:S01]  /*5820*/  IMAD.MOV.U32 R7, RZ, RZ, 0x1 ;  /* 0x00000001ff077424 */ /* 0x000fe200078e00ff */
[----:B------:R-:W-:-:S02]  /*5830*/  LOP3.LUT R16, R16, 0x400, RZ, 0xc0, !PT ;  /* 0x0000040010107812 */ /* 0x000fc400078ec0ff */
[----:B------:R-:W-:-:S09]  /*5840*/  LOP3.LUT R17, R17, 0x100, RZ, 0xc0, !PT ;  /* 0x0000010011117812 */ /* 0x000fd200078ec0ff */
[----:B------:R-:W-:-:S12]  /*5850*/  ULOP3.LUT UR10, UR10, 0x20, URZ, 0xc0, !UPT ;  /* 0x000000200a0a7892 */ /* 0x000fd8000f8ec03f */
.L_x_113:
[----:B------:R-:W-:-:S03]  /*5860*/  UMOV UR7, 0xffffffff ;  /* 0xffffffff00077882 */ /* 0x000fc60000000000 */
[----:B------:R-:W-:Y:S05]  /*5870*/  BRA.DIV UR7, `(.L_x_102) ;  /* 0x0000002207387947 */ /* 0x000fea000b800000 */
[----:B------:R-:W-:-:S13]  /*5880*/  ELECT P1, URZ, PT ;  /* 0x00000000003f782f */ /* 0x000fda0003820000 */
.L_x_156:
[----:B------:R-:W0:Y:S01]  /*5890*/  LDC R10, c[0x0][0x604] ;  /* 0x00018100ff0a7b82 */ /* 0x000e220000000800 */
[----:B------:R-:W-:Y:S01]  /*58a0*/  BSSY B1, `(.L_x_103) ;  /* 0x0000046000017945 */ /* 0x000fe20003800000 */
[----:B0-----:R-:W-:-:S13]  /*58b0*/  ISETP.LT.OR P1, PT, R10, 0x1, !P1 ;  /* 0x000000010a00780c */ /* 0x001fda0004f21670 */
[----:B------:R-:W-:Y:S05]  /*58c0*/  @P1 BRA `(.L_x_104) ;  /* 0x00000004000c1947 */ /* 0x000fea0003800000 */
[----:B------:R-:W-:Y:S01]  /*58d0*/  IMAD.SHL.U32 R19, R4, 0x40, RZ ;  /* 0x0000004004137824 */ /* 0x000fe200078e00ff */
[----:B------:R-:W-:Y:S02]  /*58e0*/  LEA R26, R0, UR10, 0x6 ;  /* 0x0000000a001a7c11 */ /* 0x000fe4000f8e30ff */
[----:B------:R-:W-:Y:S01]  /*58f0*/  CS2R R22, SRZ ;  /* 0x0000000000167805 */ /* 0x000fe2000001ff00 */
[----:B------:R-:W-:Y:S02]  /*5900*/  IMAD.U32 R24, RZ, RZ, UR21 ;  /* 0x00000015ff187e24 */ /* 0x000fe4000f8e00ff */
[----:B------:R-:W-:Y:S02]  /*5910*/  IMAD.MOV.U32 R4, RZ, RZ, R7 ;  /* 0x000000ffff047224 */ /* 0x000fe400078e0007 */
[----:B------:R-:W-:Y:S02]  /*5920*/  IMAD.MOV.U32 R10, RZ, RZ, R13 ;  /* 0x000000ffff0a7224 */ /* 0x000fe400078e000d */
[----:B------:R-:W-:-:S07]  /*5930*/  IMAD.MOV.U32 R25, RZ, RZ, RZ ;  /* 0x000000ffff197224 */ /* 0x000fce00078e00ff */
.L_x_108:
[----:B------:R-:W0:Y:S01]  /*5940*/  S2R R18, SR_CgaCtaId ;  /* 0x0000000000127919 */ /* 0x000e220000008800 */
[----:B------:R-:W-:-:S04]  /*5950*/  MOV R11, 0x400 ;  /* 0x00000400000b7802 */ /* 0x000fc80000000f00 */
[----:B0-----:R-:W-:Y:S02]  /*5960*/  LEA R21, R18, R11, 0x18 ;  /* 0x0000000b12157211 */ /* 0x001fe400078ec0ff */
[----:B------:R-:W-:Y:S01]  /*5970*/  SHF.L.U32 R11, R4, 0x1f, RZ ;  /* 0x0000001f040b7819 */ /* 0x000fe200000006ff */
[----:B------:R-:W0:Y:S02]  /*5980*/  @!P2 LDC R18, c[0x0][0x640] ;  /* 0x00019000ff12ab82 */ /* 0x000e240000000800 */
[----:B------:R-:W-:-:S04]  /*5990*/  IMAD R20, R10, 0x8, R21 ;  /* 0x000000080a147824 */ /* 0x000fc800078e0215 */
[----:B------:R-:W1:Y:S02]  /*59a0*/  SYNCS.PHASECHK.TRANS64.TRYWAIT P1, [R20+URZ+0x110], R11 ;  /* 0x0001100b140075a7 */ /* 0x000e64000802017f */
[----:B-1----:R-:W-:Y:S05]  /*59b0*/  @!P1 BRA `(.L_x_105) ;  /* 0x0000002000089947 */ /* 0x002fea0003800000 */
.L_x_157:
[----:B-1----:R-:W-:Y:S01]  /*59c0*/  PRMT R11, R14, 0x9910, RZ ;  /* 0x000099100e0b7816 */ /* 0x002fe200000000ff */
[----:B0-----:R0:W-:Y:S03]  /*59d0*/  @!P2 SYNCS.ARRIVE.TRANS64 RZ, [R20+URZ], R18 ;  /* 0x0000001214ffa9a7 */ /* 0x0011e6000800003f */
[----:B------:R-:W-:-:S13]  /*59e0*/  ISETP.NE.AND P1, PT, R11, 0x2, PT ;  /* 0x000000020b00780c */ /* 0x000fda0003f25270 */
[----:B0-----:R-:W-:Y:S05]  /*59f0*/  @P1 BRA `(.L_x_106) ;  /* 0x0000000000041947 */ /* 0x001fea0003800000 */
[----:B------:R-:W-:Y:S01]  /*5a00*/  BPT.TRAP 0x1 ;  /* 0x000000040000795c */ /* 0x000fe20000300000 */
.L_x_106:
[----:B------:R-:W-:Y:S05]  /*5a10*/  @P0 BRA `(.L_x_107) ;  /* 0x0000000000040947 */ /* 0x000fea0003800000 */
[----:B------:R-:W-:Y:S01]  /*5a20*/  BPT.TRAP 0x1 ;  /* 0x000000040000795c */ /* 0x000fe20000300000 */
.L_x_107:
[C---:B------:R-:W-:Y:S01]  /*5a30*/  IMAD R11, R10.reuse, 0x800, R16 ;  /* 0x000008000a0b7824 */ /* 0x040fe200078e0210 */
[----:B------:R-:W-:Y:S01]  /*5a40*/  R2UR UR7, R21 ;  /* 0x00000000150772ca */ /* 0x000fe200000e0000 */
[----:B------:R-:W-:Y:S01]  /*5a50*/  IMAD R21, R10, 0x1000, R21 ;  /* 0x000010000a157824 */ /* 0x000fe200078e0215 */
[----:B------:R-:W-:Y:S01]  /*5a60*/  R2UR UR25, R20 ;  /* 0x00000000141972ca */ /* 0x000fe200000e0000 */
[----:B------:R-:W-:Y:S01]  /*5a70*/  VIADD R24, R24, 0xffffffff ;  /* 0xffffffff18187836 */ /* 0x000fe20000000000 */
[----:B------:R-:W-:Y:S01]  /*5a80*/  R2UR UR24, R11 ;  /* 0x000000000b1872ca */ /* 0x000fe200000e0000 */
[----:B------:R-:W-:Y:S01]  /*5a90*/  IMAD R11, R10, 0x200, R17 ;  /* 0x000002000a0b7824 */ /* 0x000fe200078e0211 */
[----:B------:R-:W-:Y:S01]  /*5aa0*/  R2UR UR16, R21 ;  /* 0x00000000151072ca */ /* 0x000fe200000e0000 */
[----:B------:R-:W-:Y:S01]  /*5ab0*/  UIADD3 UR22, UP0, UR32, 0xf0, URZ ;  /* 0x000000f020167890 */ /* 0x000fe2000ff1e03f */
[----:B------:R-:W-:Y:S01]  /*5ac0*/  R2UR UR28, R5 ;  /* 0x00000000051c72ca */ /* 0x000fe200000e0000 */
[----:B------:R-:W-:Y:S01]  /*5ad0*/  UIADD3 UR34, UP1, UR32, 0x1f0, URZ ;  /* 0x000001f020227890 */ /* 0x000fe2000ff3e03f */
[----:B------:R-:W-:Y:S01]  /*5ae0*/  R2UR UR8, R11 ;  /* 0x000000000b0872ca */ /* 0x000fe200000e0000 */
[----:B------:R-:W-:Y:S01]  /*5af0*/  UIADD3 UR36, UP2, UR32, 0x2f0, URZ ;  /* 0x000002f020247890 */ /* 0x000fe2000ff5e03f */
[----:B------:R-:W-:Y:S01]  /*5b00*/  R2UR UR26, R23 ;  /* 0x00000000171a72ca */ /* 0x000fe200000e0000 */
[----:B------:R-:W-:Y:S01]  /*5b10*/  UIADD3.X UR23, URZ, UR33, URZ, UP0, !UPT ;  /* 0x000000213f177290 */ /* 0x000fe200087fe43f */
[----:B------:R-:W-:Y:S01]  /*5b20*/  R2UR UR27, R26 ;  /* 0x000000001a1b72ca */ /* 0x000fe200000e0000 */
[----:B------:R-:W-:Y:S01]  /*5b30*/  UIADD3.X UR35, URZ, UR33, URZ, UP1, !UPT ;  /* 0x000000213f237290 */ /* 0x000fe20008ffe43f */
[----:B------:R-:W-:Y:S01]  /*5b40*/  R2UR UR11, R0 ;  /* 0x00000000000b72ca */ /* 0x000fe200000e0000 */
[----:B------:R-:W-:Y:S01]  /*5b50*/  UIADD3 UR24, UR7, 0x300, UR24 ;  /* 0x0000030007187890 */ /* 0x000fe2000fffe018 */
[----:B------:R-:W-:Y:S01]  /*5b60*/  R2UR UR12, R25 ;  /* 0x00000000190c72ca */ /* 0x000fe200000e0000 */
[----:B------:R-:W-:Y:S01]  /*5b70*/  VIADD R10, R10, 0x1 ;  /* 0x000000010a0a7836 */ /* 0x000fe20000000000 */
[----:B------:R-:W-:Y:S01]  /*5b80*/  R2UR UR18, R22 ;  /* 0x00000000161272ca */ /* 0x000fe200000e0000 */
[----:B------:R-:W-:Y:S01]  /*5b90*/  UIADD3.X UR37, URZ, UR33, URZ, UP2, !UPT ;  /* 0x000000213f257290 */ /* 0x000fe200097fe43f */
[----:B------:R-:W-:Y:S01]  /*5ba0*/  R2UR UR19, R19 ;  /* 0x00000000131372ca */ /* 0x000fe200000e0000 */
[----:B------:R-:W-:Y:S01]  /*5bb0*/  UIADD3 UR8, UR7, 0x33300, UR8 ;  /* 0x0003330007087890 */ /* 0x000fe2000fffe008 */
[----:B------:R-:W-:Y:S01]  /*5bc0*/  ISETP.GT.AND P3, PT, R24, 0x1, PT ;  /* 0x000000011800780c */ /* 0x000fe20003f64270 */
[----:B------:R-:W-:Y:S01]  /*5bd0*/  UIADD3 UR16, UR16, 0x11300, URZ ;  /* 0x0001130010107890 */ /* 0x000fe2000fffe03f */
[C---:B------:R-:W-:Y:S01]  /*5be0*/  ISETP.NE.AND P1, PT, R10.reuse, 0x22, PT ;  /* 0x000000220a00780c */ /* 0x040fe20003f25270 */
[----:B------:R-:W-:Y:S01]  /*5bf0*/  UMOV UR15, 0x30000 ;  /* 0x00030000000f7882 */ /* 0x000fe20000000000 */
[----:B------:R-:W-:Y:S01]  /*5c00*/  UMOV UR30, 0x0 ;  /* 0x00000000001e7882 */ /* 0x000fe20000000000 */
[----:B------:R-:W-:Y:S01]  /*5c10*/  UMOV UR31, 0x10000000 ;  /* 0x10000000001f7882 */ /* 0x000fe20000000000 */
[----:B------:R-:W-:Y:S01]  /*5c20*/  UMOV UR9, UR25 ;  /* 0x0000001900097c82 */ /* 0x000fe20008000000 */
[----:B------:R-:W-:Y:S01]  /*5c30*/  UMOV UR13, UR28 ;  /* 0x0000001c000d7c82 */ /* 0x000fe20008000000 */
[----:B------:R-:W-:Y:S01]  /*5c40*/  UMOV UR17, UR25 ;  /* 0x0000001900117c82 */ /* 0x000fe20008000000 */
[----:B------:R0:W-:Y:S01]  /*5c50*/  UTMALDG.3D.MULTICAST [UR24], [UR22], UR15, desc[UR30] ;  /* 0x00001e18160073b4 */ /* 0x0001e2000801180f */
[----:B------:R-:W-:Y:S01]  /*5c60*/  UMOV UR20, UR28 ;  /* 0x0000001c00147c82 */ /* 0x000fe20008000000 */
[----:B------:R-:W-:Y:S01]  /*5c70*/  SEL R11, RZ, 0x1, P1 ;  /* 0x00000001ff0b7807 */ /* 0x000fe20000800000 */
[----:B------:R-:W-:Y:S01]  /*5c80*/  VIADD R25, R25, 0x1 ;  /* 0x0000000119197836 */ /* 0x000fe20000000000 */
[----:B------:R-:W-:Y:S01]  /*5c90*/  SEL R10, R10, RZ, P1 ;  /* 0x000000ff0a0a7207 */ /* 0x000fe20000800000 */
[----:B------:R-:W-:Y:S01]  /*5ca0*/  VIADD R23, R23, 0x20 ;  /* 0x0000002017177836 */ /* 0x000fe20000000000 */
[----:B------:R-:W-:Y:S01]  /*5cb0*/  LOP3.LUT R4, R4, R11, RZ, 0x3c, !PT ;  /* 0x0000000b04047212 */ /* 0x000fe200078e3cff */
[----:B------:R-:W-:Y:S01]  /*5cc0*/  VIADD R22, R22, 0x40 ;  /* 0x0000004016167836 */ /* 0x000fe20000000000 */
[----:B------:R0:W-:Y:S01]  /*5cd0*/  UTMALDG.4D.MULTICAST [UR8], [UR34], UR15, desc[UR30] ;  /* 0x00001e08220073b4 */ /* 0x0001e2000801980f */
[----:B------:R0:W-:Y:S02]  /*5ce0*/  UTMALDG.3D [UR16], [UR36], desc[UR30] ;  /* 0x00001e10240075b4 */ /* 0x0001e40008011000 */
[----:B0-----:R-:W-:Y:S05]  /*5cf0*/  @P3 BRA `(.L_x_108) ;  /* 0xfffffffc00103947 */ /* 0x001fea000383ffff */
.L_x_104:
[----:B------:R-:W-:Y:S05]  /*5d00*/  BSYNC B1 ;  /* 0x0000000000017941 */ /* 0x000fea0003800000 */
.L_x_103:
[----:B------:R-:W-:Y:S01]  /*5d10*/  LOP3.LUT P5, RZ, R15, 0xff, RZ, 0xc0, !PT ;  /* 0x000000ff0fff7812 */ /* 0x000fe200078ac0ff */
[----:B------:R-:W-:Y:S01]  /*5d20*/  VIADD R13, R13, UR14 ;  /* 0x0000000e0d0d7c36 */ /* 0x000fe20008000000 */
[----:B------:R-:W-:Y:S01]  /*5d30*/  ULDC.64 UR8, c[0x0][0x750] ;  /* 0x0001d40000087ab9 */ /* 0x000fe20000000a00 */
[----:B------:R-:W-:Y:S01]  /*5d40*/  IMAD.U32 R10, RZ, RZ, UR14 ;  /* 0x0000000eff0a7e24 */ /* 0x000fe2000f8e00ff */
[----:B------:R-:W-:Y:S01]  /*5d50*/  UISETP.GE.U32.AND UP0, UPT, UR14, 0x22, UPT ;  /* 0x000000220e00788c */ /* 0x000fe2000bf06070 */
[----:B------:R-:W-:Y:S01]  /*5d60*/  BSSY B1, `(.L_x_109) ;  /* 0x000006c000017945 */ /* 0x000fe20003800000 */
[----:B------:R-:W-:Y:S02]  /*5d70*/  ISETP.GT.U32.AND P1, PT, R13, 0x21, PT ;  /* 0x000000210d00780c */ /* 0x000fe40003f24070 */
[----:B------:R-:W-:Y:S02]  /*5d80*/  PRMT R15, RZ, 0x7610, R15 ;  /* 0x00007610ff0f7816 */ /* 0x000fe4000000000f */
[----:B------:R-:W-:-:S02]  /*5d90*/  ISETP.LT.U32.AND P1, PT, R10, 0x22, P1 ;  /* 0x000000220a00780c */ /* 0x000fc40000f21070 */
[----:B------:R-:W-:Y:S01]  /*5da0*/  PLOP3.LUT P3, PT, PT, PT, UP0, 0x80, 0x0 ;  /* 0x000000000000781c */ /* 0x000fe20003f6f008 */
[----:B------:R-:W0:Y:S01]  /*5db0*/  @P5 S2R R5, SR_CgaCtaId ;  /* 0x0000000000055919 */ /* 0x000e220000008800 */
[----:B------:R-:W-:Y:S02]  /*5dc0*/  @P5 MOV R0, 0x400 ;  /* 0x0000040000005802 */ /* 0x000fe40000000f00 */
[----:B------:R-:W-:Y:S02]  /*5dd0*/  PRMT R10, RZ, 0x7610, R10 ;  /* 0x00007610ff0a7816 */ /* 0x000fe4000000000a */
[----:B0-----:R-:W-:Y:S01]  /*5de0*/  @P5 LEA R0, R5, R0, 0x18 ;  /* 0x0000000005005211 */ /* 0x001fe200078ec0ff */
[----:B------:R-:W-:-:S03]  /*5df0*/  IMAD.WIDE.U32 R4, R13, -0xf0f0f0f, RZ ;  /* 0xf0f0f0f10d047825 */ /* 0x000fc600078e00ff */
[----:B------:R0:W-:Y:S01]  /*5e00*/  @P5 SYNCS.ARRIVE.TRANS64.A1T0 RZ, [R0+URZ+0x258], RZ ;  /* 0x000258ff00ff59a7 */ /* 0x0001e2000810003f */
[----:B------:R-:W-:Y:S02]  /*5e10*/  IADD3 R2, P5, R2, R8, RZ ;  /* 0x0000000802027210 */ /* 0x000fe40007fbe0ff */
[----:B------:R-:W-:Y:S01]  /*5e20*/  SHF.R.U32.HI R4, RZ, 0x5, R5 ;  /* 0x00000005ff047819 */ /* 0x000fe20000011605 */
[----:B------:R-:W-:Y:S02]  /*5e30*/  IMAD.MOV.U32 R5, RZ, RZ, -0x1 ;  /* 0xffffffffff057424 */ /* 0x000fe400078e00ff */
[----:B------:R-:W-:Y:S01]  /*5e40*/  IMAD.X R3, R3, 0x1, R12, P5 ;  /* 0x0000000103037824 */ /* 0x000fe200028e060c */
[----:B0-----:R-:W-:Y:S01]  /*5e50*/  SEL R0, RZ, 0x1, !P1 ;  /* 0x00000001ff007807 */ /* 0x001fe20004800000 */
[----:B------:R-:W-:Y:S01]  /*5e60*/  IMAD R13, R4, -0x22, R13 ;  /* 0xffffffde040d7824 */ /* 0x000fe200078e020d */
[----:B------:R-:W-:Y:S02]  /*5e70*/  ISETP.GE.U32.AND P1, PT, R2, UR8, PT ;  /* 0x0000000802007c0c */ /* 0x000fe4000bf26070 */
[----:B------:R-:W-:Y:S01]  /*5e80*/  LOP3.LUT R7, R7, R0, RZ, 0x3c, !PT ;  /* 0x0000000007077212 */ /* 0x000fe200078e3cff */
[----:B------:R-:W-:Y:S01]  /*5e90*/  IMAD.MOV.U32 R0, RZ, RZ, -0x1 ;  /* 0xffffffffff007424 */ /* 0x000fe200078e00ff */
[----:B------:R-:W-:-:S02]  /*5ea0*/  ISETP.GE.U32.AND.EX P1, PT, R3, UR9, PT, P1 ;  /* 0x0000000903007c0c */ /* 0x000fc4000bf26110 */
[----:B------:R-:W-:Y:S01]  /*5eb0*/  @P3 LOP3.LUT R7, R7, 0x1, R4, 0x78, !PT ;  /* 0x0000000107073812 */ /* 0x000fe200078e7804 */
[----:B------:R-:W-:-:S10]  /*5ec0*/  IMAD.MOV.U32 R4, RZ, RZ, -0x1 ;  /* 0xffffffffff047424 */ /* 0x000fd400078e00ff */
[----:B------:R-:W-:Y:S05]  /*5ed0*/  @P1 BRA `(.L_x_110) ;  /* 0x0000000400501947 */ /* 0x000fea0003800000 */
[----:B------:R-:W0:Y:S01]  /*5ee0*/  S2R R0, SR_CTAID.X ;  /* 0x0000000000007919 */ /* 0x000e220000002500 */
[----:B------:R-:W-:Y:S01]  /*5ef0*/  ULDC.64 UR8, c[0x0][0x728] ;  /* 0x0001ca0000087ab9 */ /* 0x000fe20000000a00 */
[----:B------:R-:W-:Y:S01]  /*5f00*/  ULDC UR11, c[0x0][0x730] ;  /* 0x0001cc00000b7ab9 */ /* 0x000fe20000000800 */
[----:B------:R-:W-:Y:S01]  /*5f10*/  ISETP.NE.U32.AND P1, PT, RZ, UR8, PT ;  /* 0x00000008ff007c0c */ /* 0x000fe2000bf25070 */
[----:B------:R-:W1:Y:S01]  /*5f20*/  S2R R19, SR_CTAID.Y ;  /* 0x0000000000137919 */ /* 0x000e620000002600 */
[----:B------:R-:W-:Y:S01]  /*5f30*/  ULDC UR12, c[0x0][0x150] ;  /* 0x00005400000c7ab9 */ /* 0x000fe20000000800 */
[----:B------:R-:W-:Y:S01]  /*5f40*/  IMAD.MOV.U32 R4, RZ, RZ, R2 ;  /* 0x000000ffff047224 */ /* 0x000fe200078e0002 */
[----:B------:R-:W-:Y:S01]  /*5f50*/  ISETP.NE.AND.EX P1, PT, RZ, UR9, PT, P1 ;  /* 0x00000009ff007c0c */ /* 0x000fe2000bf25310 */
[----:B------:R-:W-:Y:S01]  /*5f60*/  IMAD.MOV.U32 R5, RZ, RZ, R3 ;  /* 0x000000ffff057224 */ /* 0x000fe200078e0003 */
[----:B0-----:R-:W-:-:S11]  /*5f70*/  I2FP.F32.U32 R20, R0 ;  /* 0x0000000000147245 */ /* 0x001fd60000201000 */
[----:B------:R-:W-:Y:S05]  /*5f80*/  @!P1 BRA `(.L_x_111) ;  /* 0x0000000000289947 */ /* 0x000fea0003800000 */
[----:B------:R-:W-:Y:S02]  /*5f90*/  ULDC UR7, c[0x0][0x734] ;  /* 0x0001cd0000077ab9 */ /* 0x000fe40000000800 */
[----:B------:R-:W-:-:S05]  /*5fa0*/  IADD3 R5, P1, R2, UR7, RZ ;  /* 0x0000000702057c10 */ /* 0x000fca000ff3e0ff */
[----:B------:R-:W-:-:S04]  /*5fb0*/  IMAD.X R21, RZ, RZ, R3, P1 ;  /* 0x000000ffff157224 */ /* 0x000fc800008e0603 */
[----:B------:R-:W-:-:S04]  /*5fc0*/  IMAD.WIDE.U32 R10, R21, UR8, RZ ;  /* 0x00000008150a7c25 */ /* 0x000fc8000f8e00ff */
[----:B------:R-:W-:-:S04]  /*5fd0*/  IMAD.WIDE.U32 R10, P1, R5, UR9, R10 ;  /* 0x00000009050a7c25 */ /* 0x000fc8000f82000a */
[----:B------:R-:W-:-:S04]  /*5fe0*/  IMAD.WIDE.U32 R4, R5, UR8, RZ ;  /* 0x0000000805047c25 */ /* 0x000fc8000f8e00ff */
[----:B------:R-:W-:Y:S01]  /*5ff0*/  IMAD.MOV.U32 R4, RZ, RZ, R11 ;  /* 0x000000ffff047224 */ /* 0x000fe200078e000b */
[----:B------:R-:W-:Y:S01]  /*6000*/  IADD3 RZ, P3, R5, R10, RZ ;  /* 0x0000000a05ff7210 */ /* 0x000fe20007f7e0ff */
[----:B------:R-:W-:-:S04]  /*6010*/  IMAD.X R5, RZ, RZ, RZ, P1 ;  /* 0x000000ffff057224 */ /* 0x000fc800008e06ff */
[----:B------:R-:W-:-:S08]  /*6020*/  IMAD.WIDE.U32.X R4, R21, UR9, R4, P3 ;  /* 0x0000000915047c25 */ /* 0x000fd000098e0404 */
.L_x_111:
[--C-:B------:R-:W-:Y:S01]  /*6030*/  SHF.R.U64 R18, R4, UR11, R5.reuse ;  /* 0x0000000b04127c19 */ /* 0x100fe20008001205 */
[----:B------:R-:W-:Y:S01]  /*6040*/  FMUL R20, R20, UR12 ;  /* 0x0000000c14147c20 */ /* 0x000fe20008400000 */
[----:B------:R-:W0:Y:S01]  /*6050*/  LDC R21, c[0x0][0x144] ;  /* 0x00005100ff157b82 */ /* 0x000e220000000800 */
[----:B-1----:R-:W-:Y:S01]  /*6060*/  I2FP.F32.U32 R10, R19 ;  /* 0x00000013000a7245 */ /* 0x002fe20000201000 */
[----:B------:R-:W-:Y:S01]  /*6070*/  ULDC UR7, c[0x0][0x154] ;  /* 0x0000550000077ab9 */ /* 0x000fe20000000800 */
[----:B------:R-:W-:Y:S01]  /*6080*/  SHF.R.U32.HI R4, RZ, UR11, R5 ;  /* 0x0000000bff047c19 */ /* 0x000fe20008011605 */
[----:B------:R-:W-:Y:S01]  /*6090*/  ULDC.64 UR8, c[0x0][0x720] ;  /* 0x0001c80000087ab9 */ /* 0x000fe20000000a00 */
[----:B------:R-:W-:Y:S01]  /*60a0*/  IADD3 R5, P1, RZ, -R18, RZ ;  /* 0x80000012ff057210 */ /* 0x000fe20007f3e0ff */
[----:B------:R-:W1:Y:S01]  /*60b0*/  F2I.U32.TRUNC.NTZ R20, R20 ;  /* 0x0000001400147305 */ /* 0x000e62000020f000 */
[----:B------:R-:W-:Y:S01]  /*60c0*/  FMUL R10, R10, UR7 ;  /* 0x000000070a0a7c20 */ /* 0x000fe20008400000 */
[----:B------:R-:W2:Y:S01]  /*60d0*/  LDC R22, c[0x0][0x148] ;  /* 0x00005200ff167b82 */ /* 0x000ea20000000800 */
[----:B------:R-:W-:Y:S01]  /*60e0*/  ULDC UR7, c[0x0][0x718] ;  /* 0x0001c60000077ab9 */ /* 0x000fe20000000800 */
[----:B------:R-:W-:-:S04]  /*60f0*/  IMAD.X R4, RZ, RZ, ~R4, P1 ;  /* 0x000000ffff047224 */ /* 0x000fc800008e0e04 */
[----:B------:R-:W-:Y:S01]  /*6100*/  IMAD R4, R4, UR8, RZ ;  /* 0x0000000804047c24 */ /* 0x000fe2000f8e02ff */
[----:B------:R-:W3:Y:S03]  /*6110*/  F2I.U32.TRUNC.NTZ R10, R10 ;  /* 0x0000000a000a7305 */ /* 0x000ee6000020f000 */
[C---:B------:R-:W-:Y:S02]  /*6120*/  IMAD R11, R5.reuse, UR9, R4 ;  /* 0x00000009050b7c24 */ /* 0x040fe4000f8e0204 */
[----:B------:R-:W-:Y:S01]  /*6130*/  IMAD.WIDE.U32 R4, R5, UR8, R2 ;  /* 0x0000000805047c25 */ /* 0x000fe2000f8e0002 */
[----:B------:R-:W-:Y:S02]  /*6140*/  ULDC.64 UR8, c[0x0][0x740] ;  /* 0x0001d00000087ab9 */ /* 0x000fe40000000a00 */
[----:B------:R-:W-:Y:S01]  /*6150*/  ISETP.NE.U32.AND P1, PT, RZ, UR8, PT ;  /* 0x00000008ff007c0c */ /* 0x000fe2000bf25070 */
[----:B-1----:R-:W-:-:S02]  /*6160*/  IMAD.MOV R20, RZ, RZ, -R20 ;  /* 0x000000ffff147224 */ /* 0x002fc400078e0a14 */
[----:B------:R-:W-:Y:S01]  /*6170*/  IMAD.IADD R5, R5, 0x1, R11 ;  /* 0x0000000105057824 */ /* 0x000fe200078e020b */
[----:B------:R-:W-:Y:S01]  /*6180*/  ISETP.NE.AND.EX P1, PT, RZ, UR9, PT, P1 ;  /* 0x00000009ff007c0c */ /* 0x000fe2000bf25310 */
[----:B0-----:R-:W-:-:S03]  /*6190*/  IMAD R0, R21, R20, R0 ;  /* 0x0000001415007224 */ /* 0x001fc600078e0200 */
[--C-:B------:R-:W-:Y:S01]  /*61a0*/  SHF.R.U64 R20, R4, UR7, R5.reuse ;  /* 0x0000000704147c19 */ /* 0x100fe20008001205 */
[----:B---3--:R-:W-:Y:S01]  /*61b0*/  IMAD.MOV R4, RZ, RZ, -R10 ;  /* 0x000000ffff047224 */ /* 0x008fe200078e0a0a */
[----:B------:R-:W-:Y:S01]  /*61c0*/  SHF.R.U32.HI R5, RZ, UR7, R5 ;  /* 0x00000007ff057c19 */ /* 0x000fe20008011605 */
[----:B------:R-:W-:Y:S02]  /*61d0*/  ULDC UR7, c[0x0][0x708] ;  /* 0x0001c20000077ab9 */ /* 0x000fe40000000800 */
[----:B--2---:R-:W-:Y:S01]  /*61e0*/  @P4 IMAD R0, R22, R4, R19 ;  /* 0x0000000416004224 */ /* 0x004fe200078e0213 */
[--C-:B------:R-:W-:Y:S02]  /*61f0*/  SHF.R.U64 R22, R20, UR7, R5.reuse ;  /* 0x0000000714167c19 */ /* 0x100fe40008001205 */
[----:B------:R-:W-:Y:S01]  /*6200*/  SHF.R.U32.HI R5, RZ, UR7, R5 ;  /* 0x00000007ff057c19 */ /* 0x000fe20008011605 */
[----:B------:R-:W-:-:S03]  /*6210*/  ULDC UR7, c[0x0][0x758] ;  /* 0x0001d60000077ab9 */ /* 0x000fc60000000800 */
[--C-:B------:R-:W-:Y:S02]  /*6220*/  SHF.R.U64 R19, R22, UR7, R5.reuse ;  /* 0x0000000716137c19 */ /* 0x100fe40008001205 */
[----:B------:R-:W-:-:S03]  /*6230*/  SHF.R.U32.HI R21, RZ, UR7, R5 ;  /* 0x00000007ff157c19 */ /* 0x000fc60008011605 */
[----:B------:R-:W-:Y:S02]  /*6240*/  IMAD.MOV.U32 R10, RZ, RZ, R19 ;  /* 0x000000ffff0a7224 */ /* 0x000fe400078e0013 */
[----:B------:R-:W-:Y:S01]  /*6250*/  IMAD.MOV.U32 R5, RZ, RZ, R21 ;  /* 0x000000ffff057224 */ /* 0x000fe200078e0015 */
[----:B------:R-:W-:Y:S06]  /*6260*/  @!P1 BRA `(.L_x_112) ;  /* 0x00000000002c9947 */ /* 0x000fec0003800000 */
        /* <DEDUP_REMOVED lines=9> */
[----:B------:R-:W-:-:S04]  /*6300*/  IMAD.WIDE.U32.X R4, R21, UR9, R4, P3 ;  /* 0x0000000915047c25 */ /* 0x000fc800098e0404 */
[----:B------:R-:W-:-:S07]  /*6310*/  IMAD.MOV.U32 R10, RZ, RZ, R4 ;  /* 0x000000ffff0a7224 */ /* 0x000fce00078e0004 */
.L_x_112:
[----:B------:R-:W-:Y:S01]  /*6320*/  ULDC UR7, c[0x0][0x748] ;  /* 0x0001d20000077ab9 */ /* 0x000fe20000000800 */
[----:B------:R-:W-:Y:S01]  /*6330*/  LOP3.LUT R4, R22, UR6, RZ, 0xc0, !PT ;  /* 0x0000000616047c12 */ /* 0x000fe2000f8ec0ff */
[----:B------:R-:W-:Y:S01]  /*6340*/  ULDC UR8, c[0x0][0x710] ;  /* 0x0001c40000087ab9 */ /* 0x000fe20000000800 */
[----:B------:R-:W-:Y:S01]  /*6350*/  SHF.R.U64 R5, R10, UR7, R5 ;  /* 0x000000070a057c19 */ /* 0x000fe20008001205 */
[----:B------:R-:W-:Y:S01]  /*6360*/  ULDC UR7, c[0x0][0x738] ;  /* 0x0001ce0000077ab9 */ /* 0x000fe20000000800 */
[----:B------:R-:W-:-:S03]  /*6370*/  LOP3.LUT R20, R20, UR4, RZ, 0xc0, !PT ;  /* 0x0000000414147c12 */ /* 0x000fc6000f8ec0ff */
[----:B------:R-:W-:Y:S02]  /*6380*/  IMAD.MOV R10, RZ, RZ, -R5 ;  /* 0x000000ffff0a7224 */ /* 0x000fe400078e0a05 */
[----:B------:R-:W-:Y:S02]  /*6390*/  IMAD R5, R5, UR5, R4 ;  /* 0x0000000505057c24 */ /* 0x000fe4000f8e0204 */
[----:B------:R-:W-:Y:S01]  /*63a0*/  IMAD R19, R10, UR7, R19 ;  /* 0x000000070a137c24 */ /* 0x000fe2000f8e0213 */
[----:B------:R-:W-:Y:S01]  /*63b0*/  ULDC UR7, c[0x0][0x700] ;  /* 0x0001c00000077ab9 */ /* 0x000fe20000000800 */
[----:B------:R-:W-:Y:S02]  /*63c0*/  IMAD R0, R5, UR8, R0 ;  /* 0x0000000805007c24 */ /* 0x000fe4000f8e0200 */
[----:B------:R-:W-:Y:S02]  /*63d0*/  IMAD R19, R19, UR7, R20 ;  /* 0x0000000713137c24 */ /* 0x000fe4000f8e0214 */
[----:B------:R-:W-:-:S02]  /*63e0*/  IMAD.MOV.U32 R10, RZ, RZ, 0x1 ;  /* 0x00000001ff0a7424 */ /* 0x000fc400078e00ff */
[----:B------:R-:W-:Y:S01]  /*63f0*/  IMAD.MOV.U32 R5, RZ, RZ, R18 ;  /* 0x000000ffff057224 */ /* 0x000fe200078e0012 */
[----:B------:R-:W-:Y:S02]  /*6400*/  SEL R4, R19, R0, !P4 ;  /* 0x0000000013047207 */ /* 0x000fe40006000000 */
[----:B------:R-:W-:-:S07]  /*6410*/  SEL R0, R0, R19, !P4 ;  /* 0x0000001300007207 */ /* 0x000fce0006000000 */
.L_x_110:
[----:B------:R-:W-:Y:S05]  /*6420*/  BSYNC B1 ;  /* 0x0000000000017941 */ /* 0x000fea0003800000 */
.L_x_109:
[----:B------:R-:W-:-:S13]  /*6430*/  LOP3.LUT P1, RZ, R10, 0xff, RZ, 0xc0, !PT ;  /* 0x000000ff0aff7812 */ /* 0x000fda000782c0ff */
[----:B------:R-:W-:Y:S05]  /*6440*/  @P1 BRA `(.L_x_113) ;  /* 0xfffffff400041947 */ /* 0x000fea000383ffff */
[----:B------:R-:W-:Y:S05]  /*6450*/  BSYNC B0 ;  /* 0x0000000000007941 */ /* 0x000fea0003800000 */
.L_x_101:
[----:B------:R-:W-:-:S03]  /*6460*/  UMOV UR7, 0xffffffff ;  /* 0xffffffff00077882 */ /* 0x000fc60000000000 */
[----:B------:R-:W-:Y:S05]  /*6470*/  BRA.DIV UR7, `(.L_x_114) ;  /* 0x00000016076c7947 */ /* 0x000fea000b800000 */
[----:B------:R-:W-:-:S13]  /*6480*/  ELECT P0, URZ, PT ;  /* 0x00000000003f782f */ /* 0x000fda0003800000 */
.L_x_160:
[----:B------:R-:W-:Y:S04]  /*6490*/  BSSY B0, `(.L_x_115) ;  /* 0x0000139000007945 */ /* 0x000fe80003800000 */
[----:B------:R-:W-:Y:S05]  /*64a0*/  @!P0 BRA `(.L_x_116) ;  /* 0x0000001000dc8947 */ /* 0x000fea0003800000 */
[----:B------:R-:W-:-:S04]  /*64b0*/  LOP3.LUT R6, R6, 0x2, RZ, 0xfc, !PT ;  /* 0x0000000206067812 */ /* 0x000fc800078efcff */
[----:B------:R-:W-:-:S13]  /*64c0*/  ISETP.NE.AND P0, PT, R6, 0x3, PT ;  /* 0x000000030600780c */ /* 0x000fda0003f05270 */
[----:B------:R-:W-:Y:S05]  /*64d0*/  @!P0 BRA `(.L_x_117) ;  /* 0x0000000000048947 */ /* 0x000fea0003800000 */
[----:B------:R-:W-:Y:S01]  /*64e0*/  BPT.TRAP 0x1 ;  /* 0x000000040000795c */ /* 0x000fe20000300000 */
.L_x_117:
[----:B------:R-:W0:Y:S01]  /*64f0*/  S2R R3, SR_CgaCtaId ;  /* 0x0000000000037919 */ /* 0x000e220000008800 */
[----:B------:R-:W-:-:S04]  /*6500*/  MOV R0, 0x400 ;  /* 0x0000040000007802 */ /* 0x000fc80000000f00 */
[----:B0-----:R-:W-:Y:S02]  /*6510*/  LEA R0, R3, R0, 0x18 ;  /* 0x0000000003007211 */ /* 0x001fe400078ec0ff */
[----:B------:R-:W-:-:S03]  /*6520*/  SHF.L.U32 R3, R7, 0x1f, RZ ;  /* 0x0000001f07037819 */ /* 0x000fc600000006ff */
[----:B------:R-:W-:-:S04]  /*6530*/  VIADD R0, R0, 0x110 ;  /* 0x0000011000007836 */ /* 0x000fc80000000000 */
[C---:B------:R-:W-:Y:S02]  /*6540*/  IMAD R6, R13.reuse, 0x8, R0 ;  /* 0x000000080d067824 */ /* 0x040fe400078e0200 */
[----:B------:R-:W-:Y:S02]  /*6550*/  VIADD R13, R13, 0x1 ;  /* 0x000000010d0d7836 */ /* 0x000fe40000000000 */
[----:B------:R-:W0:Y:S03]  /*6560*/  SYNCS.PHASECHK.TRANS64.TRYWAIT P0, [R6+URZ], R3 ;  /* 0x00000003060075a7 */ /* 0x000e26000800017f */
[----:B------:R-:W-:-:S04]  /*6570*/  ISETP.NE.AND P1, PT, R13, 0x22, PT ;  /* 0x000000220d00780c */ /* 0x000fc80003f25270 */
[----:B------:R-:W-:Y:S02]  /*6580*/  SEL R2, RZ, 0x1, P1 ;  /* 0x00000001ff027807 */ /* 0x000fe40000800000 */
[----:B------:R-:W-:Y:S02]  /*6590*/  SEL R13, R13, RZ, P1 ;  /* 0x000000ff0d0d7207 */ /* 0x000fe40000800000 */
[----:B------:R-:W-:-:S03]  /*65a0*/  LOP3.LUT R8, R7, R2, RZ, 0x3c, !PT ;  /* 0x0000000207087212 */ /* 0x000fc600078e3cff */
[----:B------:R-:W-:Y:S01]  /*65b0*/  IMAD R7, R13, 0x8, R0 ;  /* 0x000000080d077824 */ /* 0x000fe200078e0200 */
[----:B------:R-:W-:Y:S01]  /*65c0*/  SHF.L.U32 R4, R8, 0x1f, RZ ;  /* 0x0000001f08047819 */ /* 0x000fe200000006ff */
[----:B0-----:R-:W-:Y:S06]  /*65d0*/  @!P0 BRA `(.L_x_118) ;  /* 0x0000001400388947 */ /* 0x001fec0003800000 */
.L_x_161:
[----:B------:R-:W1:Y:S01]  /*65e0*/  SYNCS.PHASECHK.TRANS64.TRYWAIT P0, [R7+URZ], R4 ;  /* 0x00000004070075a7 */ /* 0x000e62000800017f */
[----:B------:R-:W-:-:S05]  /*65f0*/  VIADD R2, R13, 0x1 ;  /* 0x000000010d027836 */ /* 0x000fca0000000000 */
[----:B------:R-:W-:-:S04]  /*6600*/  ISETP.NE.AND P1, PT, R2, 0x22, PT ;  /* 0x000000220200780c */ /* 0x000fc80003f25270 */
[----:B0-----:R-:W-:Y:S02]  /*6610*/  SEL R3, RZ, 0x1, P1 ;  /* 0x00000001ff037807 */ /* 0x001fe40000800000 */
[----:B------:R-:W-:Y:S02]  /*6620*/  SEL R9, R2, RZ, P1 ;  /* 0x000000ff02097207 */ /* 0x000fe40000800000 */
[----:B------:R-:W-:-:S03]  /*6630*/  LOP3.LUT R8, R8, R3, RZ, 0x3c, !PT ;  /* 0x0000000308087212 */ /* 0x000fc600078e3cff */
[----:B------:R-:W-:Y:S01]  /*6640*/  IMAD R6, R9, 0x8, R0 ;  /* 0x0000000809067824 */ /* 0x000fe200078e0200 */
[----:B------:R-:W-:Y:S01]  /*6650*/  SHF.L.U32 R5, R8, 0x1f, RZ ;  /* 0x0000001f08057819 */ /* 0x000fe200000006ff */
[----:B-1----:R-:W-:Y:S06]  /*6660*/  @!P0 BRA `(.L_x_119) ;  /* 0x0000001400288947 */ /* 0x002fec0003800000 */
.L_x_162:
[----:B------:R-:W1:Y:S01]  /*6670*/  SYNCS.PHASECHK.TRANS64.TRYWAIT P0, [R6+URZ], R5 ;  /* 0x00000005060075a7 */ /* 0x000e62000800017f */
[----:B------:R-:W-:-:S05]  /*6680*/  VIADD R2, R9, 0x1 ;  /* 0x0000000109027836 */ /* 0x000fca0000000000 */
[----:B------:R-:W-:-:S04]  /*6690*/  ISETP.NE.AND P1, PT, R2, 0x22, PT ;  /* 0x000000220200780c */ /* 0x000fc80003f25270 */
[----:B------:R-:W-:Y:S02]  /*66a0*/  SEL R3, RZ, 0x1, P1 ;  /* 0x00000001ff037807 */ /* 0x000fe40000800000 */
[----:B0-----:R-:W-:Y:S02]  /*66b0*/  SEL R7, R2, RZ, P1 ;  /* 0x000000ff02077207 */ /* 0x001fe40000800000 */
[----:B------:R-:W-:-:S03]  /*66c0*/  LOP3.LUT R8, R8, R3, RZ, 0x3c, !PT ;  /* 0x0000000308087212 */ /* 0x000fc600078e3cff */
[----:B------:R-:W-:Y:S01]  /*66d0*/  IMAD R9, R7, 0x8, R0 ;  /* 0x0000000807097824 */ /* 0x000fe200078e0200 */
[----:B------:R-:W-:Y:S01]  /*66e0*/  SHF.L.U32 R4, R8, 0x1f, RZ ;  /* 0x0000001f08047819 */ /* 0x000fe200000006ff */
[----:B-1----:R-:W-:Y:S06]  /*66f0*/  @!P0 BRA `(.L_x_120) ;  /* 0x0000001400188947 */ /* 0x002fec0003800000 */
.L_x_163:
[----:B------:R-:W1:Y:S01]  /*6700*/  SYNCS.PHASECHK.TRANS64.TRYWAIT P0, [R9+URZ], R4 ;  /* 0x00000004090075a7 */ /* 0x000e62000800017f */
[----:B------:R-:W-:-:S05]  /*6710*/  VIADD R2, R7, 0x1 ;  /* 0x0000000107027836 */ /* 0x000fca0000000000 */
[----:B------:R-:W-:-:S04]  /*6720*/  ISETP.NE.AND P1, PT, R2, 0x22, PT ;  /* 0x000000220200780c */ /* 0x000fc80003f25270 */
[----:B------:R-:W-:Y:S02]  /*6730*/  SEL R3, RZ, 0x1, P1 ;  /* 0x00000001ff037807 */ /* 0x000fe40000800000 */
[----:B------:R-:W-:Y:S02]  /*6740*/  SEL R7, R2, RZ, P1 ;  /* 0x000000ff02077207 */ /* 0x000fe40000800000 */
[----:B------:R-:W-:-:S03]  /*6750*/  LOP3.LUT R8, R8, R3, RZ, 0x3c, !PT ;  /* 0x0000000308087212 */ /* 0x000fc600078e3cff */
[----:B0-----:R-:W-:Y:S01]  /*6760*/  IMAD R6, R7, 0x8, R0 ;  /* 0x0000000807067824 */ /* 0x001fe200078e0200 */
[----:B------:R-:W-:Y:S01]  /*6770*/  SHF.L.U32 R5, R8, 0x1f, RZ ;  /* 0x0000001f08057819 */ /* 0x000fe200000006ff */
[----:B-1----:R-:W-:Y:S06]  /*6780*/  @!P0 BRA `(.L_x_121) ;  /* 0x0000001400088947 */ /* 0x002fec0003800000 */
.L_x_164:
        /* <DEDUP_REMOVED lines=9> */
.L_x_165:
        /* <DEDUP_REMOVED lines=9> */
.L_x_166:
        /* <DEDUP_REMOVED lines=9> */
.L_x_167:
        /* <DEDUP_REMOVED lines=9> */
.L_x_168:
        /* <DEDUP_REMOVED lines=9> */
.L_x_169:
        /* <DEDUP_REMOVED lines=9> */
.L_x_170:
        /* <DEDUP_REMOVED lines=9> */
.L_x_171:
        /* <DEDUP_REMOVED lines=9> */
.L_x_172:
        /* <DEDUP_REMOVED lines=9> */
.L_x_173:
        /* <DEDUP_REMOVED lines=9> */
.L_x_174:
        /* <DEDUP_REMOVED lines=9> */
.L_x_175:
        /* <DEDUP_REMOVED lines=9> */
.L_x_176:
        /* <DEDUP_REMOVED lines=9> */
.L_x_177:
        /* <DEDUP_REMOVED lines=9> */
.L_x_178:
        /* <DEDUP_REMOVED lines=9> */
.L_x_179:
        /* <DEDUP_REMOVED lines=9> */
.L_x_180:
        /* <DEDUP_REMOVED lines=9> */
.L_x_181:
        /* <DEDUP_REMOVED lines=9> */
.L_x_182:
        /* <DEDUP_REMOVED lines=9> */
.L_x_183:
        /* <DEDUP_REMOVED lines=9> */
.L_x_184:
        /* <DEDUP_REMOVED lines=9> */
.L_x_185:
        /* <DEDUP_REMOVED lines=9> */
.L_x_186:
        /* <DEDUP_REMOVED lines=9> */
.L_x_187:
        /* <DEDUP_REMOVED lines=9> */
.L_x_188:
        /* <DEDUP_REMOVED lines=9> */
.L_x_189:
        /* <DEDUP_REMOVED lines=9> */
.L_x_190:
        /* <DEDUP_REMOVED lines=9> */
.L_x_191:
        /* <DEDUP_REMOVED lines=9> */
.L_x_192:
[----:B------:R-:W1:Y:S01]  /*7750*/  SYNCS.PHASECHK.TRANS64.TRYWAIT P0, [R6+URZ], R5 ;  /* 0x00000005060075a7 */ /* 0x000e62000800017f */
[----:B------:R-:W-:-:S05]  /*7760*/  VIADD R2, R7, 0x1 ;  /* 0x0000000107027836 */ /* 0x000fca0000000000 */
[----:B------:R-:W-:-:S04]  /*7770*/  ISETP.NE.AND P1, PT, R2, 0x22, PT ;  /* 0x000000220200780c */ /* 0x000fc80003f25270 */
[----:B0-----:R-:W-:Y:S02]  /*7780*/  SEL R4, RZ, 0x1, P1 ;  /* 0x00000001ff047807 */ /* 0x001fe40000800000 */
[----:B------:R-:W-:Y:S02]  /*7790*/  SEL R3, R2, RZ, P1 ;  /* 0x000000ff02037207 */ /* 0x000fe40000800000 */
[----:B------:R-:W-:Y:S01]  /*77a0*/  LOP3.LUT R4, R11, R4, RZ, 0x3c, !PT ;  /* 0x000000040b047212 */ /* 0x000fe200078e3cff */
[----:B-1----:R-:W-:Y:S06]  /*77b0*/  @!P0 BRA `(.L_x_150) ;  /* 0x0000000c00408947 */ /* 0x002fec0003800000 */
.L_x_193:
[----:B------:R-:W-:Y:S01]  /*77c0*/  IMAD R3, R3, 0x8, R0 ;  /* 0x0000000803037824 */ /* 0x000fe200078e0200 */
[----:B------:R-:W-:-:S07]  /*77d0*/  SHF.L.U32 R0, R4, 0x1f, RZ ;  /* 0x0000001f04007819 */ /* 0x000fce00000006ff */
.L_x_151:
[----:B-1----:R1:W2:Y:S02]  /*77e0*/  SYNCS.PHASECHK.TRANS64.TRYWAIT P0, [R3+URZ], R0 ;  /* 0x00000000030075a7 */ /* 0x0022a4000800017f */
[----:B--2---:R-:W-:Y:S05]  /*77f0*/  @!P0 NANOSLEEP.SYNCS 0x989680 ;  /* 0x009896800000895d */ /* 0x004fea0003900000 */
[----:B------:R-:W2:Y:S02]  /*7800*/  @!P0 SYNCS.PHASECHK.TRANS64 P0, [R3+URZ], R0 ;  /* 0x00000000030085a7 */ /* 0x000ea4000800007f */
[----:B--2---:R-:W-:Y:S05]  /*7810*/  @!P0 BRA `(.L_x_151) ;  /* 0xfffffffc00f08947 */ /* 0x004fea000383ffff */
.L_x_116:
[----:B------:R-:W-:Y:S05]  /*7820*/  BSYNC B0 ;  /* 0x0000000000007941 */ /* 0x000fea0003800000 */
.L_x_115:
[----:B------:R-:W-:Y:S05]  /*7830*/  EXIT ;  /* 0x000000000000794d */ /* 0x000fea0003800000 */
.L_x_20:
[----:B0-----:R-:W-:-:S04]  /*7840*/  IMAD.U32 R25, RZ, RZ, UR16 ;  /* 0x00000010ff197e24 */ /* 0x001fc8000f8e00ff */
[----:B------:R0:W1:Y:S03]  /*7850*/  SYNCS.PHASECHK.TRANS64.TRYWAIT P1, [R25+URZ+-0x8], R24 ;  /* 0xfffff818190075a7 */ /* 0x000066000802017f */
[----:B-1----:R-:W-:Y:S05]  /*7860*/  @!P1 NANOSLEEP.SYNCS 0x989680 ;  /* 0x009896800000995d */ /* 0x002fea0003900000 */
[----:B------:R-:W1:Y:S02]  /*7870*/  @!P1 SYNCS.PHASECHK.TRANS64 P1, [R25+URZ+-0x8], R24 ;  /* 0xfffff818190095a7 */ /* 0x000e64000802007f */
[----:B-1----:R-:W-:Y:S05]  /*7880*/  @!P1 BRA `(.L_x_20) ;  /* 0xfffffffc00ec9947 */ /* 0x002fea000383ffff */
[----:B------:R-:W-:Y:S05]  /*7890*/  BRA `(.L_x_152) ;  /* 0xffffffa000dc7947 */ /* 0x000fea000383ffff */
.L_x_25:
[----:B-1----:R-:W-:-:S04]  /*78a0*/  IMAD.U32 R110, RZ, RZ, UR8 ;  /* 0x00000008ff6e7e24 */ /* 0x002fc8000f8e00ff */
[----:B------:R1:W3:Y:S03]  /*78b0*/  SYNCS.PHASECHK.TRANS64.TRYWAIT P1, [R110+URZ], R73 ;  /* 0x000000496e0075a7 */ /* 0x0002e6000802017f */
[----:B---3--:R-:W-:Y:S05]  /*78c0*/  @!P1 NANOSLEEP.SYNCS 0x989680 ;  /* 0x009896800000995d */ /* 0x008fea0003900000 */
[----:B------:R-:W3:Y:S02]  /*78d0*/  @!P1 SYNCS.PHASECHK.TRANS64 P1, [R110+URZ], R73 ;  /* 0x000000496e0095a7 */ /* 0x000ee4000802007f */
[----:B---3--:R-:W-:Y:S05]  /*78e0*/  @!P1 BRA `(.L_x_25) ;  /* 0xfffffffc00ec9947 */ /* 0x008fea000383ffff */
[----:B------:R-:W-:Y:S05]  /*78f0*/  BRA `(.L_x_24) ;  /* 0xffffffa400d07947 */ /* 0x000fea000383ffff */
.L_x_31:
[----:B0-----:R-:W-:-:S04]  /*7900*/  IMAD.U32 R24, RZ, RZ, UR16 ;  /* 0x00000010ff187e24 */ /* 0x001fc8000f8e00ff */
[----:B------:R0:W3:Y:S03]  /*7910*/  SYNCS.PHASECHK.TRANS64.TRYWAIT P1, [R24+URZ+0x8], R67 ;  /* 0x00000843180075a7 */ /* 0x0000e6000802017f */
[----:B---3--:R-:W-:Y:S05]  /*7920*/  @!P1 NANOSLEEP.SYNCS 0x989680 ;  /* 0x009896800000995d */ /* 0x008fea0003900000 */
[----:B------:R-:W3:Y:S02]  /*7930*/  @!P1 SYNCS.PHASECHK.TRANS64 P1, [R24+URZ+0x8], R67 ;  /* 0x00000843180095a7 */ /* 0x000ee4000802007f */
[----:B---3--:R-:W-:Y:S05]  /*7940*/  @!P1 BRA `(.L_x_31) ;  /* 0xfffffffc00ec9947 */ /* 0x008fea000383ffff */
[----:B------:R-:W-:Y:S05]  /*7950*/  BRA `(.L_x_153) ;  /* 0xffffffac00ac7947 */ /* 0x000fea000383ffff */
.L_x_102:
[----:B------:R-:W-:Y:S01]  /*7960*/  BSSY B1, `(.L_x_154) ;  /* 0x0000006000017945 */ /* 0x000fe20003800000 */
[----:B------:R-:W-:-:S07]  /*7970*/  IMAD.MOV.U32 R10, RZ, RZ, -0x1 ;  /* 0xffffffffff0a7424 */ /* 0x000fce00078e00ff */
[----:B------:R-:W-:Y:S05]  /*7980*/  WARPSYNC.COLLECTIVE R10, `(.L_x_155) ;  /* 0x000000000a0c7348 */ /* 0x000fea0003c00000 */
[----:B------:R-:W-:Y:S02]  /*7990*/  ELECT P1, UR62, PT ;  /* 0x00000000003e782f */ /* 0x000fe40003820000 */
[----:B------:R-:W-:Y:S01]  /*79a0*/  MOV R10, UR62 ;  /* 0x0000003e000a7c02 */ /* 0x000fe20008000f00 */
[----:B------:R-:W-:Y:S10]  /*79b0*/  ENDCOLLECTIVE ;  /* 0x000000000000791b */ /* 0x000ff40003800000 */
.L_x_155:
[----:B------:R-:W-:Y:S05]  /*79c0*/  BSYNC B1 ;  /* 0x0000000000017941 */ /* 0x000fea0003800000 */
.L_x_154:
[----:B------:R-:W-:Y:S05]  /*79d0*/  BRA `(.L_x_156) ;  /* 0xffffffdc00ac7947 */ /* 0x000fea000383ffff */
.L_x_105:
[----:B-1----:R1:W2:Y:S02]  /*79e0*/  SYNCS.PHASECHK.TRANS64.TRYWAIT P1, [R20+URZ+0x110], R11 ;  /* 0x0001100b140075a7 */ /* 0x0022a4000802017f */
[----:B--2---:R-:W-:Y:S05]  /*79f0*/  @!P1 NANOSLEEP.SYNCS 0x989680 ;  /* 0x009896800000995d */ /* 0x004fea0003900000 */
[----:B------:R-:W2:Y:S02]  /*7a00*/  @!P1 SYNCS.PHASECHK.TRANS64 P1, [R20+URZ+0x110], R11 ;  /* 0x0001100b140095a7 */ /* 0x000ea4000802007f */
[----:B--2---:R-:W-:Y:S05]  /*7a10*/  @!P1 BRA `(.L_x_105) ;  /* 0xfffffffc00f09947 */ /* 0x004fea000383ffff */
[----:B------:R-:W-:Y:S05]  /*7a20*/  BRA `(.L_x_157) ;  /* 0xffffffdc00e47947 */ /* 0x000fea000383ffff */
.L_x_114:
[----:B------:R-:W-:Y:S01]  /*7a30*/  BSSY B0, `(.L_x_158) ;  /* 0x0000006000007945 */ /* 0x000fe20003800000 */
[----:B------:R-:W-:-:S07]  /*7a40*/  IMAD.MOV.U32 R10, RZ, RZ, -0x1 ;  /* 0xffffffffff0a7424 */ /* 0x000fce00078e00ff */
[----:B------:R-:W-:Y:S05]  /*7a50*/  WARPSYNC.COLLECTIVE R10, `(.L_x_159) ;  /* 0x000000000a0c7348 */ /* 0x000fea0003c00000 */
[----:B------:R-:W-:Y:S02]  /*7a60*/  ELECT P1, UR62, PT ;  /* 0x00000000003e782f */ /* 0x000fe40003820000 */
[----:B------:R-:W-:Y:S01]  /*7a70*/  MOV R10, UR62 ;  /* 0x0000003e000a7c02 */ /* 0x000fe20008000f00 */
[----:B------:R-:W-:Y:S10]  /*7a80*/  ENDCOLLECTIVE ;  /* 0x000000000000791b */ /* 0x000ff40003800000 */
.L_x_159:
[----:B------:R-:W-:Y:S05]  /*7a90*/  BSYNC B0 ;  /* 0x0000000000007941 */ /* 0x000fea0003800000 */
.L_x_158:
[----:B------:R-:W-:Y:S01]  /*7aa0*/  PLOP3.LUT P0, PT, P1, PT, PT, 0x80, 0x0 ;  /* 0x000000000000781c */ /* 0x000fe20000f0f070 */
[----:B------:R-:W-:-:S12]  /*7ab0*/  BRA `(.L_x_160) ;  /* 0xffffffe800747947 */ /* 0x000fd8000383ffff */
.L_x_118:
[----:B0-----:R0:W1:Y:S02]  /*7ac0*/  SYNCS.PHASECHK.TRANS64.TRYWAIT P0, [R6+URZ], R3 ;  /* 0x00000003060075a7 */ /* 0x001064000800017f */
[----:B-1----:R-:W-:Y:S05]  /*7ad0*/  @!P0 NANOSLEEP.SYNCS 0x989680 ;  /* 0x009896800000895d */ /* 0x002fea0003900000 */
[----:B------:R-:W1:Y:S02]  /*7ae0*/  @!P0 SYNCS.PHASECHK.TRANS64 P0, [R6+URZ], R3 ;  /* 0x00000003060085a7 */ /* 0x000e64000800007f */
[----:B-1----:R-:W-:Y:S05]  /*7af0*/  @!P0 BRA `(.L_x_118) ;  /* 0xfffffffc00f08947 */ /* 0x002fea000383ffff */
[----:B------:R-:W-:Y:S05]  /*7b00*/  BRA `(.L_x_161) ;  /* 0xffffffe800b47947 */ /* 0x000fea000383ffff */
.L_x_119:
[----:B0-----:R0:W1:Y:S02]  /*7b10*/  SYNCS.PHASECHK.TRANS64.TRYWAIT P0, [R7+URZ], R4 ;  /* 0x00000004070075a7 */ /* 0x001064000800017f */
[----:B-1----:R-:W-:Y:S05]  /*7b20*/  @!P0 NANOSLEEP.SYNCS 0x989680 ;  /* 0x009896800000895d */ /* 0x002fea0003900000 */
[----:B------:R-:W1:Y:S02]  /*7b30*/  @!P0 SYNCS.PHASECHK.TRANS64 P0, [R7+URZ], R4 ;  /* 0x00000004070085a7 */ /* 0x000e64000800007f */
[----:B-1----:R-:W-:Y:S05]  /*7b40*/  @!P0 BRA `(.L_x_119) ;  /* 0xfffffffc00f08947 */ /* 0x002fea000383ffff */
[----:B------:R-:W-:Y:S05]  /*7b50*/  BRA `(.L_x_162) ;  /* 0xffffffe800c47947 */ /* 0x000fea000383ffff */
.L_x_120:
[----:B0-----:R0:W1:Y:S02]  /*7b60*/  SYNCS.PHASECHK.TRANS64.TRYWAIT P0, [R6+URZ], R5 ;  /* 0x00000005060075a7 */ /* 0x001064000800017f */
[----:B-1----:R-:W-:Y:S05]  /*7b70*/  @!P0 NANOSLEEP.SYNCS 0x989680 ;  /* 0x009896800000895d */ /* 0x002fea0003900000 */
[----:B------:R-:W1:Y:S02]  /*7b80*/  @!P0 SYNCS.PHASECHK.TRANS64 P0, [R6+URZ], R5 ;  /* 0x00000005060085a7 */ /* 0x000e64000800007f */
[----:B-1----:R-:W-:Y:S05]  /*7b90*/  @!P0 BRA `(.L_x_120) ;  /* 0xfffffffc00f08947 */ /* 0x002fea000383ffff */
[----:B------:R-:W-:Y:S05]  /*7ba0*/  BRA `(.L_x_163) ;  /* 0xffffffe800d47947 */ /* 0x000fea000383ffff */
.L_x_121:
[----:B0-----:R0:W1:Y:S02]  /*7bb0*/  SYNCS.PHASECHK.TRANS64.TRYWAIT P0, [R9+URZ], R4 ;  /* 0x00000004090075a7 */ /* 0x001064000800017f */
[----:B-1----:R-:W-:Y:S05]  /*7bc0*/  @!P0 NANOSLEEP.SYNCS 0x989680 ;  /* 0x009896800000895d */ /* 0x002fea0003900000 */
[----:B------:R-:W1:Y:S02]  /*7bd0*/  @!P0 SYNCS.PHASECHK.TRANS64 P0, [R9+URZ], R4 ;  /* 0x00000004090085a7 */ /* 0x000e64000800007f */
[----:B-1----:R-:W-:Y:S05]  /*7be0*/  @!P0 BRA `(.L_x_121) ;  /* 0xfffffffc00f08947 */ /* 0x002fea000383ffff */
[----:B------:R-:W-:Y:S05]  /*7bf0*/  BRA `(.L_x_164) ;  /* 0xffffffe800e47947 */ /* 0x000fea000383ffff */
.L_x_122:
[----:B0-----:R0:W1:Y:S02]  /*7c00*/  SYNCS.PHASECHK.TRANS64.TRYWAIT P0, [R6+URZ], R5 ;  /* 0x00000005060075a7 */ /* 0x001064000800017f */
[----:B-1----:R-:W-:Y:S05]  /*7c10*/  @!P0 NANOSLEEP.SYNCS 0x989680 ;  /* 0x009896800000895d */ /* 0x002fea0003900000 */
[----:B------:R-:W1:Y:S02]  /*7c20*/  @!P0 SYNCS.PHASECHK.TRANS64 P0, [R6+URZ], R5 ;  /* 0x00000005060085a7 */ /* 0x000e64000800007f */
[----:B-1----:R-:W-:Y:S05]  /*7c30*/  @!P0 BRA `(.L_x_122) ;  /* 0xfffffffc00f08947 */ /* 0x002fea000383ffff */
[----:B------:R-:W-:Y:S05]  /*7c40*/  BRA `(.L_x_165) ;  /* 0xffffffe800f47947 */ /* 0x000fea000383ffff */
.L_x_123:
[----:B0-----:R0:W1:Y:S02]  /*7c50*/  SYNCS.PHASECHK.TRANS64.TRYWAIT P0, [R9+URZ], R4 ;  /* 0x00000004090075a7 */ /* 0x001064000800017f */
[----:B-1----:R-:W-:Y:S05]  /*7c60*/  @!P0 NANOSLEEP.SYNCS 0x989680 ;  /* 0x009896800000895d */ /* 0x002fea0003900000 */
[----:B------:R-:W1:Y:S02]  /*7c70*/  @!P0 SYNCS.PHASECHK.TRANS64 P0, [R9+URZ], R4 ;  /* 0x00000004090085a7 */ /* 0x000e64000800007f */
[----:B-1----:R-:W-:Y:S05]  /*7c80*/  @!P0 BRA `(.L_x_123) ;  /* 0xfffffffc00f08947 */ /* 0x002fea000383ffff */
[----:B------:R-:W-:Y:S05]  /*7c90*/  BRA `(.L_x_166) ;  /* 0xffffffec00047947 */ /* 0x000fea000383ffff */
.L_x_124:
[----:B0-----:R0:W1:Y:S02]  /*7ca0*/  SYNCS.PHASECHK.TRANS64.TRYWAIT P0, [R6+URZ], R5 ;  /* 0x00000005060075a7 */ /* 0x001064000800017f */
[----:B-1----:R-:W-:Y:S05]  /*7cb0*/  @!P0 NANOSLEEP.SYNCS 0x989680 ;  /* 0x009896800000895d */ /* 0x002fea0003900000 */
[----:B------:R-:W1:Y:S02]  /*7cc0*/  @!P0 SYNCS.PHASECHK.TRANS64 P0, [R6+URZ], R5 ;  /* 0x00000005060085a7 */ /* 0x000e64000800007f */
[----:B-1----:R-:W-:Y:S05]  /*7cd0*/  @!P0 BRA `(.L_x_124) ;  /* 0xfffffffc00f08947 */ /* 0x002fea000383ffff */
[----:B------:R-:W-:Y:S05]  /*7ce0*/  BRA `(.L_x_167) ;  /* 0xffffffec00147947 */ /* 0x000fea000383ffff */
.L_x_125:
[----:B0-----:R0:W1:Y:S02]  /*7cf0*/  SYNCS.PHASECHK.TRANS64.TRYWAIT P0, [R9+URZ], R4 ;  /* 0x00000004090075a7 */ /* 0x001064000800017f */
[----:B-1----:R-:W-:Y:S05]  /*7d00*/  @!P0 NANOSLEEP.SYNCS 0x989680 ;  /* 0x009896800000895d */ /* 0x002fea0003900000 */
[----:B------:R-:W1:Y:S02]  /*7d10*/  @!P0 SYNCS.PHASECHK.TRANS64 P0, [R9+URZ], R4 ;  /* 0x00000004090085a7 */ /* 0x000e64000800007f */
[----:B-1----:R-:W-:Y:S05]  /*7d20*/  @!P0 BRA `(.L_x_125) ;  /* 0xfffffffc00f08947 */ /* 0x002fea000383ffff */
[----:B------:R-:W-:Y:S05]  /*7d30*/  BRA `(.L_x_168) ;  /* 0xffffffec00247947 */ /* 0x000fea000383ffff */
.L_x_126:
[----:B0-----:R0:W1:Y:S02]  /*7d40*/  SYNCS.PHASECHK.TRANS64.TRYWAIT P0, [R6+URZ], R5 ;  /* 0x00000005060075a7 */ /* 0x001064000800017f */
[----:B-1----:R-:W-:Y:S05]  /*7d50*/  @!P0 NANOSLEEP.SYNCS 0x989680 ;  /* 0x009896800000895d */ /* 0x002fea0003900000 */
[----:B------:R-:W1:Y:S02]  /*7d60*/  @!P0 SYNCS.PHASECHK.TRANS64 P0, [R6+URZ], R5 ;  /* 0x00000005060085a7 */ /* 0x000e64000800007f */
[----:B-1----:R-:W-:Y:S05]  /*7d70*/  @!P0 BRA `(.L_x_126) ;  /* 0xfffffffc00f08947 */ /* 0x002fea000383ffff */
[----:B------:R-:W-:Y:S05]  /*7d80*/  BRA `(.L_x_169) ;  /* 0xffffffec00347947 */ /* 0x000fea000383ffff */
.L_x_127:
[----:B0-----:R0:W1:Y:S02]  /*7d90*/  SYNCS.PHASECHK.TRANS64.TRYWAIT P0, [R9+URZ], R4 ;  /* 0x00000004090075a7 */ /* 0x001064000800017f */
[----:B-1----:R-:W-:Y:S05]  /*7da0*/  @!P0 NANOSLEEP.SYNCS 0x989680 ;  /* 0x009896800000895d */ /* 0x002fea0003900000 */
[----:B------:R-:W1:Y:S02]  /*7db0*/  @!P0 SYNCS.PHASECHK.TRANS64 P0, [R9+URZ], R4 ;  /* 0x00000004090085a7 */ /* 0x000e64000800007f */
[----:B-1----:R-:W-:Y:S05]  /*7dc0*/  @!P0 BRA `(.L_x_127) ;  /* 0xfffffffc00f08947 */ /* 0x002fea000383ffff */
[----:B------:R-:W-:Y:S05]  /*7dd0*/  BRA `(.L_x_170) ;  /* 0xffffffec00447947 */ /* 0x000fea000383ffff */
.L_x_128:
[----:B0-----:R0:W1:Y:S02]  /*7de0*/  SYNCS.PHASECHK.TRANS64.TRYWAIT P0, [R6+URZ], R5 ;  /* 0x00000005060075a7 */ /* 0x001064000800017f */
[----:B-1----:R-:W-:Y:S05]  /*7df0*/  @!P0 NANOSLEEP.SYNCS 0x989680 ;  /* 0x009896800000895d */ /* 0x002fea0003900000 */
[----:B------:R-:W1:Y:S02]  /*7e00*/  @!P0 SYNCS.PHASECHK.TRANS64 P0, [R6+URZ], R5 ;  /* 0x00000005060085a7 */ /* 0x000e64000800007f */
[----:B-1----:R-:W-:Y:S05]  /*7e10*/  @!P0 BRA `(.L_x_128) ;  /* 0xfffffffc00f08947 */ /* 0x002fea000383ffff */
[----:B------:R-:W-:Y:S05]  /*7e20*/  BRA `(.L_x_171) ;  /* 0xffffffec00547947 */ /* 0x000fea000383ffff */
.L_x_129:
[----:B0-----:R0:W1:Y:S02]  /*7e30*/  SYNCS.PHASECHK.TRANS64.TRYWAIT P0, [R9+URZ], R4 ;  /* 0x00000004090075a7 */ /* 0x001064000800017f */
[----:B-1----:R-:W-:Y:S05]  /*7e40*/  @!P0 NANOSLEEP.SYNCS 0x989680 ;  /* 0x009896800000895d */ /* 0x002fea0003900000 */
[----:B------:R-:W1:Y:S02]  /*7e50*/  @!P0 SYNCS.PHASECHK.TRANS64 P0, [R9+URZ], R4 ;  /* 0x00000004090085a7 */ /* 0x000e64000800007f */
[----:B-1----:R-:W-:Y:S05]  /*7e60*/  @!P0 BRA `(.L_x_129) ;  /* 0xfffffffc00f08947 */ /* 0x002fea000383ffff */
[----:B------:R-:W-:Y:S05]  /*7e70*/  BRA `(.L_x_172) ;  /* 0xffffffec00647947 */ /* 0x000fea000383ffff */
.L_x_130:
[----:B0-----:R0:W1:Y:S02]  /*7e80*/  SYNCS.PHASECHK.TRANS64.TRYWAIT P0, [R6+URZ], R5 ;  /* 0x00000005060075a7 */ /* 0x001064000800017f */
[----:B-1----:R-:W-:Y:S05]  /*7e90*/  @!P0 NANOSLEEP.SYNCS 0x989680 ;  /* 0x009896800000895d */ /* 0x002fea0003900000 */
[----:B------:R-:W1:Y:S02]  /*7ea0*/  @!P0 SYNCS.PHASECHK.TRANS64 P0, [R6+URZ], R5 ;  /* 0x00000005060085a7 */ /* 0x000e64000800007f */
[----:B-1----:R-:W-:Y:S05]  /*7eb0*/  @!P0 BRA `(.L_x_130) ;  /* 0xfffffffc00f08947 */ /* 0x002fea000383ffff */
[----:B------:R-:W-:Y:S05]  /*7ec0*/  BRA `(.L_x_173) ;  /* 0xffffffec00747947 */ /* 0x000fea000383ffff */
.L_x_131:
[----:B0-----:R0:W1:Y:S02]  /*7ed0*/  SYNCS.PHASECHK.TRANS64.TRYWAIT P0, [R9+URZ], R4 ;  /* 0x00000004090075a7 */ /* 0x001064000800017f */
[----:B-1----:R-:W-:Y:S05]  /*7ee0*/  @!P0 NANOSLEEP.SYNCS 0x989680 ;  /* 0x009896800000895d */ /* 0x002fea0003900000 */
[----:B------:R-:W1:Y:S02]  /*7ef0*/  @!P0 SYNCS.PHASECHK.TRANS64 P0, [R9+URZ], R4 ;  /* 0x00000004090085a7 */ /* 0x000e64000800007f */
[----:B-1----:R-:W-:Y:S05]  /*7f00*/  @!P0 BRA `(.L_x_131) ;  /* 0xfffffffc00f08947 */ /* 0x002fea000383ffff */
[----:B------:R-:W-:Y:S05]  /*7f10*/  BRA `(.L_x_174) ;  /* 0xffffffec00847947 */ /* 0x000fea000383ffff */
.L_x_132:
[----:B0-----:R0:W1:Y:S02]  /*7f20*/  SYNCS.PHASECHK.TRANS64.TRYWAIT P0, [R6+URZ], R5 ;  /* 0x00000005060075a7 */ /* 0x001064000800017f */
[----:B-1----:R-:W-:Y:S05]  /*7f30*/  @!P0 NANOSLEEP.SYNCS 0x989680 ;  /* 0x009896800000895d */ /* 0x002fea0003900000 */
[----:B------:R-:W1:Y:S02]  /*7f40*/  @!P0 SYNCS.PHASECHK.TRANS64 P0, [R6+URZ], R5 ;  /* 0x00000005060085a7 */ /* 0x000e64000800007f */
[----:B-1----:R-:W-:Y:S05]  /*7f50*/  @!P0 BRA `(.L_x_132) ;  /* 0xfffffffc00f08947 */ /* 0x002fea000383ffff */
[----:B------:R-:W-:Y:S05]  /*7f60*/  BRA `(.L_x_175) ;  /* 0xffffffec00947947 */ /* 0x000fea000383ffff */
.L_x_133:
[----:B0-----:R0:W1:Y:S02]  /*7f70*/  SYNCS.PHASECHK.TRANS64.TRYWAIT P0, [R9+URZ], R4 ;  /* 0x00000004090075a7 */ /* 0x001064000800017f */
[----:B-1----:R-:W-:Y:S05]  /*7f80*/  @!P0 NANOSLEEP.SYNCS 0x989680 ;  /* 0x009896800000895d */ /* 0x002fea0003900000 */
[----:B------:R-:W1:Y:S02]  /*7f90*/  @!P0 SYNCS.PHASECHK.TRANS64 P0, [R9+URZ], R4 ;  /* 0x00000004090085a7 */ /* 0x000e64000800007f */
[----:B-1----:R-:W-:Y:S05]  /*7fa0*/  @!P0 BRA `(.L_x_133) ;  /* 0xfffffffc00f08947 */ /* 0x002fea000383ffff */
[----:B------:R-:W-:Y:S05]  /*7fb0*/  BRA `(.L_x_176) ;  /* 0xffffffec00a47947 */ /* 0x000fea000383ffff */
.L_x_134:
[----:B0-----:R0:W1:Y:S02]  /*7fc0*/  SYNCS.PHASECHK.TRANS64.TRYWAIT P0, [R6+URZ], R5 ;  /* 0x00000005060075a7 */ /* 0x001064000800017f */
[----:B-1----:R-:W-:Y:S05]  /*7fd0*/  @!P0 NANOSLEEP.SYNCS 0x989680 ;  /* 0x009896800000895d */ /* 0x002fea0003900000 */
[----:B------:R-:W1:Y:S02]  /*7fe0*/  @!P0 SYNCS.PHASECHK.TRANS64 P0, [R6+URZ], R5 ;  /* 0x00000005060085a7 */ /* 0x000e64000800007f */
[----:B-1----:R-:W-:Y:S05]  /*7ff0*/  @!P0 BRA `(.L_x_134) ;  /* 0xfffffffc00f08947 */ /* 0x002fea000383ffff */
[----:B------:R-:W-:Y:S05]  /*8000*/  BRA `(.L_x_177) ;  /* 0xffffffec00b47947 */ /* 0x000fea000383ffff */
.L_x_135:
[----:B0-----:R0:W1:Y:S02]  /*8010*/  SYNCS.PHASECHK.TRANS64.TRYWAIT P0, [R9+URZ], R4 ;  /* 0x00000004090075a7 */ /* 0x001064000800017f */
[----:B-1----:R-:W-:Y:S05]  /*8020*/  @!P0 NANOSLEEP.SYNCS 0x989680 ;  /* 0x009896800000895d */ /* 0x002fea0003900000 */
[----:B------:R-:W1:Y:S02]  /*8030*/  @!P0 SYNCS.PHASECHK.TRANS64 P0, [R9+URZ], R4 ;  /* 0x00000004090085a7 */ /* 0x000e64000800007f */
[----:B-1----:R-:W-:Y:S05]  /*8040*/  @!P0 BRA `(.L_x_135) ;  /* 0xfffffffc00f08947 */ /* 0x002fea000383ffff */
[----:B------:R-:W-:Y:S05]  /*8050*/  BRA `(.L_x_178) ;  /* 0xffffffec00c47947 */ /* 0x000fea000383ffff */
.L_x_136:
[----:B0-----:R0:W1:Y:S02]  /*8060*/  SYNCS.PHASECHK.TRANS64.TRYWAIT P0, [R6+URZ], R5 ;  /* 0x00000005060075a7 */ /* 0x001064000800017f */
[----:B-1----:R-:W-:Y:S05]  /*8070*/  @!P0 NANOSLEEP.SYNCS 0x989680 ;  /* 0x009896800000895d */ /* 0x002fea0003900000 */
[----:B------:R-:W1:Y:S02]  /*8080*/  @!P0 SYNCS.PHASECHK.TRANS64 P0, [R6+URZ], R5 ;  /* 0x00000005060085a7 */ /* 0x000e64000800007f */
[----:B-1----:R-:W-:Y:S05]  /*8090*/  @!P0 BRA `(.L_x_136) ;  /* 0xfffffffc00f08947 */ /* 0x002fea000383ffff */
[----:B------:R-:W-:Y:S05]  /*80a0*/  BRA `(.L_x_179) ;  /* 0xffffffec00d47947 */ /* 0x000fea000383ffff */
.L_x_137:
[----:B0-----:R0:W1:Y:S02]  /*80b0*/  SYNCS.PHASECHK.TRANS64.TRYWAIT P0, [R9+URZ], R4 ;  /* 0x00000004090075a7 */ /* 0x001064000800017f */
[----:B-1----:R-:W-:Y:S05]  /*80c0*/  @!P0 NANOSLEEP.SYNCS 0x989680 ;  /* 0x009896800000895d */ /* 0x002fea0003900000 */
[----:B------:R-:W1:Y:S02]  /*80d0*/  @!P0 SYNCS.PHASECHK.TRANS64 P0, [R9+URZ], R4 ;  /* 0x00000004090085a7 */ /* 0x000e64000800007f */
[----:B-1----:R-:W-:Y:S05]  /*80e0*/  @!P0 BRA `(.L_x_137) ;  /* 0xfffffffc00f08947 */ /* 0x002fea000383ffff */
[----:B------:R-:W-:Y:S05]  /*80f0*/  BRA `(.L_x_180) ;  /* 0xffffffec00e47947 */ /* 0x000fea000383ffff */
.L_x_138:
[----:B0-----:R0:W1:Y:S02]  /*8100*/  SYNCS.PHASECHK.TRANS64.TRYWAIT P0, [R6+URZ], R5 ;  /* 0x00000005060075a7 */ /* 0x001064000800017f */
[----:B-1----:R-:W-:Y:S05]  /*8110*/  @!P0 NANOSLEEP.SYNCS 0x989680 ;  /* 0x009896800000895d */ /* 0x002fea0003900000 */
[----:B------:R-:W1:Y:S02]  /*8120*/  @!P0 SYNCS.PHASECHK.TRANS64 P0, [R6+URZ], R5 ;  /* 0x00000005060085a7 */ /* 0x000e64000800007f */
[----:B-1----:R-:W-:Y:S05]  /*8130*/  @!P0 BRA `(.L_x_138) ;  /* 0xfffffffc00f08947 */ /* 0x002fea000383ffff */
[----:B------:R-:W-:Y:S05]  /*8140*/  BRA `(.L_x_181) ;  /* 0xffffffec00f47947 */ /* 0x000fea000383ffff */
.L_x_139:
[----:B0-----:R0:W1:Y:S02]  /*8150*/  SYNCS.PHASECHK.TRANS64.TRYWAIT P0, [R9+URZ], R4 ;  /* 0x00000004090075a7 */ /* 0x001064000800017f */
[----:B-1----:R-:W-:Y:S05]  /*8160*/  @!P0 NANOSLEEP.SYNCS 0x989680 ;  /* 0x009896800000895d */ /* 0x002fea0003900000 */
[----:B------:R-:W1:Y:S02]  /*8170*/  @!P0 SYNCS.PHASECHK.TRANS64 P0, [R9+URZ], R4 ;  /* 0x00000004090085a7 */ /* 0x000e64000800007f */
[----:B-1----:R-:W-:Y:S05]  /*8180*/  @!P0 BRA `(.L_x_139) ;  /* 0xfffffffc00f08947 */ /* 0x002fea000383ffff */
[----:B------:R-:W-:Y:S05]  /*8190*/  BRA `(.L_x_182) ;  /* 0xfffffff000047947 */ /* 0x000fea000383ffff */
.L_x_140:
[----:B0-----:R0:W1:Y:S02]  /*81a0*/  SYNCS.PHASECHK.TRANS64.TRYWAIT P0, [R6+URZ], R5 ;  /* 0x00000005060075a7 */ /* 0x001064000800017f */
[----:B-1----:R-:W-:Y:S05]  /*81b0*/  @!P0 NANOSLEEP.SYNCS 0x989680 ;  /* 0x009896800000895d */ /* 0x002fea0003900000 */
[----:B------:R-:W1:Y:S02]  /*81c0*/  @!P0 SYNCS.PHASECHK.TRANS64 P0, [R6+URZ], R5 ;  /* 0x00000005060085a7 */ /* 0x000e64000800007f */
[----:B-1----:R-:W-:Y:S05]  /*81d0*/  @!P0 BRA `(.L_x_140) ;  /* 0xfffffffc00f08947 */ /* 0x002fea000383ffff */
[----:B------:R-:W-:Y:S05]  /*81e0*/  BRA `(.L_x_183) ;  /* 0xfffffff000147947 */ /* 0x000fea000383ffff */
.L_x_141:
[----:B0-----:R0:W1:Y:S02]  /*81f0*/  SYNCS.PHASECHK.TRANS64.TRYWAIT P0, [R9+URZ], R4 ;  /* 0x00000004090075a7 */ /* 0x001064000800017f */
[----:B-1----:R-:W-:Y:S05]  /*8200*/  @!P0 NANOSLEEP.SYNCS 0x989680 ;  /* 0x009896800000895d */ /* 0x002fea0003900000 */
[----:B------:R-:W1:Y:S02]  /*8210*/  @!P0 SYNCS.PHASECHK.TRANS64 P0, [R9+URZ], R4 ;  /* 0x00000004090085a7 */ /* 0x000e64000800007f */
[----:B-1----:R-:W-:Y:S05]  /*8220*/  @!P0 BRA `(.L_x_141) ;  /* 0xfffffffc00f08947 */ /* 0x002fea000383ffff */
[----:B------:R-:W-:Y:S05]  /*8230*/  BRA `(.L_x_184) ;  /* 0xfffffff000247947 */ /* 0x000fea000383ffff */
.L_x_142:
[----:B0-----:R0:W1:Y:S02]  /*8240*/  SYNCS.PHASECHK.TRANS64.TRYWAIT P0, [R6+URZ], R5 ;  /* 0x00000005060075a7 */ /* 0x001064000800017f */
[----:B-1----:R-:W-:Y:S05]  /*8250*/  @!P0 NANOSLEEP.SYNCS 0x989680 ;  /* 0x009896800000895d */ /* 0x002fea0003900000 */
[----:B------:R-:W1:Y:S02]  /*8260*/  @!P0 SYNCS.PHASECHK.TRANS64 P0, [R6+URZ], R5 ;  /* 0x00000005060085a7 */ /* 0x000e64000800007f */
[----:B-1----:R-:W-:Y:S05]  /*8270*/  @!P0 BRA `(.L_x_142) ;  /* 0xfffffffc00f08947 */ /* 0x002fea000383ffff */
[----:B------:R-:W-:Y:S05]  /*8280*/  BRA `(.L_x_185) ;  /* 0xfffffff000347947 */ /* 0x000fea000383ffff */
.L_x_143:
[----:B0-----:R0:W1:Y:S02]  /*8290*/  SYNCS.PHASECHK.TRANS64.TRYWAIT P0, [R9+URZ], R4 ;  /* 0x00000004090075a7 */ /* 0x001064000800017f */
[----:B-1----:R-:W-:Y:S05]  /*82a0*/  @!P0 NANOSLEEP.SYNCS 0x989680 ;  /* 0x009896800000895d */ /* 0x002fea0003900000 */
[----:B------:R-:W1:Y:S02]  /*82b0*/  @!P0 SYNCS.PHASECHK.TRANS64 P0, [R9+URZ], R4 ;  /* 0x00000004090085a7 */ /* 0x000e64000800007f */
[----:B-1----:R-:W-:Y:S05]  /*82c0*/  @!P0 BRA `(.L_x_143) ;  /* 0xfffffffc00f08947 */ /* 0x002fea000383ffff */
[----:B------:R-:W-:Y:S05]  /*82d0*/  BRA `(.L_x_186) ;  /* 0xfffffff000447947 */ /* 0x000fea000383ffff */
.L_x_144:
[----:B0-----:R0:W1:Y:S02]  /*82e0*/  SYNCS.PHASECHK.TRANS64.TRYWAIT P0, [R6+URZ], R5 ;  /* 0x00000005060075a7 */ /* 0x001064000800017f */
[----:B-1----:R-:W-:Y:S05]  /*82f0*/  @!P0 NANOSLEEP.SYNCS 0x989680 ;  /* 0x009896800000895d */ /* 0x002fea0003900000 */
[----:B------:R-:W1:Y:S02]  /*8300*/  @!P0 SYNCS.PHASECHK.TRANS64 P0, [R6+URZ], R5 ;  /* 0x00000005060085a7 */ /* 0x000e64000800007f */
[----:B-1----:R-:W-:Y:S05]  /*8310*/  @!P0 BRA `(.L_x_144) ;  /* 0xfffffffc00f08947 */ /* 0x002fea000383ffff */
[----:B------:R-:W-:Y:S05]  /*8320*/  BRA `(.L_x_187) ;  /* 0xfffffff000547947 */ /* 0x000fea000383ffff */
.L_x_145:
[----:B0-----:R0:W1:Y:S02]  /*8330*/  SYNCS.PHASECHK.TRANS64.TRYWAIT P0, [R9+URZ], R4 ;  /* 0x00000004090075a7 */ /* 0x001064000800017f */
[----:B-1----:R-:W-:Y:S05]  /*8340*/  @!P0 NANOSLEEP.SYNCS 0x989680 ;  /* 0x009896800000895d */ /* 0x002fea0003900000 */
[----:B------:R-:W1:Y:S02]  /*8350*/  @!P0 SYNCS.PHASECHK.TRANS64 P0, [R9+URZ], R4 ;  /* 0x00000004090085a7 */ /* 0x000e64000800007f */
[----:B-1----:R-:W-:Y:S05]  /*8360*/  @!P0 BRA `(.L_x_145) ;  /* 0xfffffffc00f08947 */ /* 0x002fea000383ffff */
[----:B------:R-:W-:Y:S05]  /*8370*/  BRA `(.L_x_188) ;  /* 0xfffffff000647947 */ /* 0x000fea000383ffff */
.L_x_146:
[----:B0-----:R0:W1:Y:S02]  /*8380*/  SYNCS.PHASECHK.TRANS64.TRYWAIT P0, [R6+URZ], R5 ;  /* 0x00000005060075a7 */ /* 0x001064000800017f */
[----:B-1----:R-:W-:Y:S05]  /*8390*/  @!P0 NANOSLEEP.SYNCS 0x989680 ;  /* 0x009896800000895d */ /* 0x002fea0003900000 */
[----:B------:R-:W1:Y:S02]  /*83a0*/  @!P0 SYNCS.PHASECHK.TRANS64 P0, [R6+URZ], R5 ;  /* 0x00000005060085a7 */ /* 0x000e64000800007f */
[----:B-1----:R-:W-:Y:S05]  /*83b0*/  @!P0 BRA `(.L_x_146) ;  /* 0xfffffffc00f08947 */ /* 0x002fea000383ffff */
[----:B------:R-:W-:Y:S05]  /*83c0*/  BRA `(.L_x_189) ;  /* 0xfffffff000747947 */ /* 0x000fea000383ffff */
.L_x_147:
[----:B0-----:R0:W1:Y:S02]  /*83d0*/  SYNCS.PHASECHK.TRANS64.TRYWAIT P0, [R9+URZ], R4 ;  /* 0x00000004090075a7 */ /* 0x001064000800017f */
[----:B-1----:R-:W-:Y:S05]  /*83e0*/  @!P0 NANOSLEEP.SYNCS 0x989680 ;  /* 0x009896800000895d */ /* 0x002fea0003900000 */
[----:B------:R-:W1:Y:S02]  /*83f0*/  @!P0 SYNCS.PHASECHK.TRANS64 P0, [R9+URZ], R4 ;  /* 0x00000004090085a7 */ /* 0x000e64000800007f */
[----:B-1----:R-:W-:Y:S05]  /*8400*/  @!P0 BRA `(.L_x_147) ;  /* 0xfffffffc00f08947 */ /* 0x002fea000383ffff */
[----:B------:R-:W-:Y:S05]  /*8410*/  BRA `(.L_x_190) ;  /* 0xfffffff000847947 */ /* 0x000fea000383ffff */
.L_x_148:
[----:B0-----:R0:W1:Y:S02]  /*8420*/  SYNCS.PHASECHK.TRANS64.TRYWAIT P0, [R6+URZ], R5 ;  /* 0x00000005060075a7 */ /* 0x001064000800017f */
[----:B-1----:R-:W-:Y:S05]  /*8430*/  @!P0 NANOSLEEP.SYNCS 0x989680 ;  /* 0x009896800000895d */ /* 0x002fea0003900000 */
[----:B------:R-:W1:Y:S02]  /*8440*/  @!P0 SYNCS.PHASECHK.TRANS64 P0, [R6+URZ], R5 ;  /* 0x00000005060085a7 */ /* 0x000e64000800007f */
[----:B-1----:R-:W-:Y:S05]  /*8450*/  @!P0 BRA `(.L_x_148) ;  /* 0xfffffffc00f08947 */ /* 0x002fea000383ffff */
[----:B------:R-:W-:Y:S05]  /*8460*/  BRA `(.L_x_191) ;  /* 0xfffffff000947947 */ /* 0x000fea000383ffff */
.L_x_149:
[----:B0-----:R0:W1:Y:S02]  /*8470*/  SYNCS.PHASECHK.TRANS64.TRYWAIT P0, [R9+URZ], R4 ;  /* 0x00000004090075a7 */ /* 0x001064000800017f */
[----:B-1----:R-:W-:Y:S05]  /*8480*/  @!P0 NANOSLEEP.SYNCS 0x989680 ;  /* 0x009896800000895d */ /* 0x002fea0003900000 */
[----:B------:R-:W1:Y:S02]  /*8490*/  @!P0 SYNCS.PHASECHK.TRANS64 P0, [R9+URZ], R4 ;  /* 0x00000004090085a7 */ /* 0x000e64000800007f */
[----:B-1----:R-:W-:Y:S05]  /*84a0*/  @!P0 BRA `(.L_x_149) ;  /* 0xfffffffc00f08947 */ /* 0x002fea000383ffff */
[----:B------:R-:W-:Y:S05]  /*84b0*/  BRA `(.L_x_192) ;  /* 0xfffffff000a47947 */ /* 0x000fea000383ffff */
.L_x_150:
[----:B0-----:R0:W1:Y:S02]  /*84c0*/  SYNCS.PHASECHK.TRANS64.TRYWAIT P0, [R6+URZ], R5 ;  /* 0x00000005060075a7 */ /* 0x001064000800017f */
[----:B-1----:R-:W-:Y:S05]  /*84d0*/  @!P0 NANOSLEEP.SYNCS 0x989680 ;  /* 0x009896800000895d */ /* 0x002fea0003900000 */
[----:B------:R-:W1:Y:S02]  /*84e0*/  @!P0 SYNCS.PHASECHK.TRANS64 P0, [R6+URZ], R5 ;  /* 0x00000005060085a7 */ /* 0x000e64000800007f */
[----:B-1----:R-:W-:Y:S05]  /*84f0*/  @!P0 BRA `(.L_x_150) ;  /* 0xfffffffc00f08947 */ /* 0x002fea000383ffff */
[----:B------:R-:W-:Y:S05]  /*8500*/  BRA `(.L_x_193) ;  /* 0xfffffff000ac7947 */ /* 0x000fea000383ffff */
.L_x_194:
[----:B------:R-:W-:-:S00]  /*8510*/  BRA `(.L_x_194) ;  /* 0xfffffffc00fc7947 */ /* 0x000fc0000383ffff */
[----:B------:R-:W-:-:S00]  /*8520*/  NOP ;  /* 0x0000000000007918 */ /* 0x000fc00000000000 */
        /* <DEDUP_REMOVED lines=13> */
.L_x_195:


//--------------------- .nv.shared._ZN7cutlass13device_kernelINS_4gemm6kernel13GemmUniversalIN4cute5tupleIJiiiiEEENS1_10collective13CollectiveMmaINS1_43MainloopSm90TmaGmmaWarpSpecializedSparseFP8ILi34ENS5_IJNS4_1CILi1EEENSA_ILi2EEESB_EEENS1_32KernelTmaWarpSpecializedPingpongEEENS5_IJNSA_ILi64EEESG_SG_EEENS_12float_e4m3_tENS5_IJNS4_6LayoutINS5_IJiNS5_IJSC_iEEEiEEENS5_IJlNS5_IJSB_SC_EEElEEEEENSJ_INS5_IJNS5_IJSG_iEEESP_iEEENS5_IJNS5_IJSG_NSA_ILi4096EEEEEENS5_IJSB_lEEElEEEEEEEESI_NS5_IJlSB_lEEENS4_8TiledMMAINS4_8MMA_AtomIJNS4_4SM904GMMA6SPARSE31GMMA_64x64x64_F32E4M3E4M3_SS_TNILNS11_7ScaleInE1ELS14_1ELNS11_9SparseSelE0EEEEEENSJ_INS5_IJSB_SB_SB_EEENS5_IJNSA_ILi0EEES19_S19_EEEEENS5_IJNS4_10UnderscoreES1C_S1C_EEEEENS4_23SM90_TMA_LOAD_MULTICASTENS4_14ComposedLayoutINS4_7SwizzleILi1ELi4ELi3EEENS4_25smem_sparse_ptr_flag_bitsILi2ELi8EEENSJ_INS5_IJNS5_IJSB_NSA_ILi8EEEEEENS5_IJSC_NSA_ILi32EEEEEEEEENS5_IJNS5_IJS19_SG_EEESM_EEEEEEEvNS4_8identityENS4_13SM90_TMA_LOADENS1G_INS1H_ILi2ELi4ELi3EEENS4_18smem_ptr_flag_bitsILi8EEENSJ_INS5_IJS1L_SG_EEENS5_IJSG_SB_EEEEEEEvS1U_EENS_8epilogue10collective6detail29Sm90TmaWarpSpecializedAdapterINS25_15DefaultEpilogueIfNS5_IJSB_llEEES29_NS24_6thread17LinearCombinationIfLi1EffLNS2A_9ScaleType4KindE0ELNS_15FloatRoundStyleE2EfEENS1_15EpilogueDefaultEEEEEvvEEEEvNT_6ParamsE --------------------------
	.section	.nv.shared._ZN7cutlass13device_kernelINS_4gemm6kernel13GemmUniversalIN4cute5tupleIJiiiiEEENS1_10collective13CollectiveMmaINS1_43MainloopSm90TmaGmmaWarpSpecializedSparseFP8ILi34ENS5_IJNS4_1CILi1EEENSA_ILi2EEESB_EEENS1_32KernelTmaWarpSpecializedPingpongEEENS5_IJNSA_ILi64EEESG_SG_EEENS_12float_e4m3_tENS5_IJNS4_6LayoutINS5_IJiNS5_IJSC_iEEEiEEENS5_IJlNS5_IJSB_SC_EEElEEEEENSJ_INS5_IJNS5_IJSG_iEEESP_iEEENS5_IJNS5_IJSG_NSA_ILi4096EEEEEENS5_IJSB_lEEElEEEEEEEESI_NS5_IJlSB_lEEENS4_8TiledMMAINS4_8MMA_AtomIJNS4_4SM904GMMA6SPARSE31GMMA_64x64x64_F32E4M3E4M3_SS_TNILNS11_7ScaleInE1ELS14_1ELNS11_9SparseSelE0EEEEEENSJ_INS5_IJSB_SB_SB_EEENS5_IJNSA_ILi0EEES19_S19_EEEEENS5_IJNS4_10UnderscoreES1C_S1C_EEEEENS4_23SM90_TMA_LOAD_MULTICASTENS4_14ComposedLayoutINS4_7SwizzleILi1ELi4ELi3EEENS4_25smem_sparse_ptr_flag_bitsILi2ELi8EEENSJ_INS5_IJNS5_IJSB_NSA_ILi8EEEEEENS5_IJSC_NSA_ILi32EEEEEEEEENS5_IJNS5_IJS19_SG_EEESM_EEEEEEEvNS4_8identityENS4_13SM90_TMA_LOADENS1G_INS1H_ILi2ELi4ELi3EEENS4_18smem_ptr_flag_bitsILi8EEENSJ_INS5_IJS1L_SG_EEENS5_IJSG_SB_EEEEEEEvS1U_EENS_8epilogue10collective6detail29Sm90TmaWarpSpecializedAdapterINS25_15DefaultEpilogueIfNS5_IJSB_llEEES29_NS24_6thread17LinearCombinationIfLi1EffLNS2A_9ScaleType4KindE0ELNS_15FloatRoundStyleE2EfEENS1_15EpilogueDefaultEEEEEvvEEEEvNT_6ParamsE,"aw",@nobits
	.sectionflags	@""
	.align	16
	.zero		1024


//--------------------- .nv.shared.reserved.0     --------------------------
	.section	.nv.shared.reserved.0,"aw",@nobits
	.weak		__nv_reservedSMEM_offset_0_alias
	.size		__nv_reservedSMEM_offset_0_alias, 0, 0
	.other		__nv_reservedSMEM_offset_0_alias,@"STO_CUDA_RESERVED_SHARED STV_DEFAULT"
__nv_reservedSMEM_offset_0_alias:
	.zero		0


//--------------------- .nv.global                --------------------------
	.section	.nv.global,"aw",@nobits
.nv.global:
	.type		_ZN39_INTERNAL_f31cfcc9_4_k_cu_d91cf8fd_38714cute1_E,@object
	.size		_ZN39_INTERNAL_f31cfcc9_4_k_cu_d91cf8fd_38714cute1_E,(_ZN39_INTERNAL_f31cfcc9_4_k_cu_d91cf8fd_38714cuda3std3__45__cpo6cbeginE - _ZN39_INTERNAL_f31cfcc9_4_k_cu_d91cf8fd_38714cute1_E)
_ZN39_INTERNAL_f31cfcc9_4_k_cu_d91cf8fd_38714cute1_E:
	.zero		1
	.type		_ZN39_INTERNAL_f31cfcc9_4_k_cu_d91cf8fd_38714cuda3std3__45__cpo6cbeginE,@object
	.size		_ZN39_INTERNAL_f31cfcc9_4_k_cu_d91cf8fd_38714cuda3std3__45__cpo6cbeginE,(_ZN39_INTERNAL_f31cfcc9_4_k_cu_d91cf8fd_38714cuda3std3__48in_placeE - _ZN39_INTERNAL_f31cfcc9_4_k_cu_d91cf8fd_38714cuda3std3__45__cpo6cbeginE)
_ZN39_INTERNAL_f31cfcc9_4_k_cu_d91cf8fd_38714cuda3std3__45__cpo6cbeginE:
	.zero		1
	.type		_ZN39_INTERNAL_f31cfcc9_4_k_cu_d91cf8fd_38714cuda3std3__48in_placeE,@object
	.size		_ZN39_INTERNAL_f31cfcc9_4_k_cu_d91cf8fd_38714cuda3std3__48in_placeE,(_ZN39_INTERNAL_f31cfcc9_4_k_cu_d91cf8fd_38714cuda3std6ranges3__45__cpo9iter_moveE - _ZN39_INTERNAL_f31cfcc9_4_k_cu_d91cf8fd_38714cuda3std3__48in_placeE)
_ZN39_INTERNAL_f31cfcc9_4_k_cu_d91cf8fd_38714cuda3std3__48in_placeE:
	.zero		1
	.type		_ZN39_INTERNAL_f31cfcc9_4_k_cu_d91cf8fd_38714cuda3std6ranges3__45__cpo9iter_moveE,@object
	.size		_ZN39_INTERNAL_f31cfcc9_4_k_cu_d91cf8fd_38714cuda3std6ranges3__45__cpo9iter_moveE,(_ZN39_INTERNAL_f31cfcc9_4_k_cu_d91cf8fd_38714cuda3std3__45__cpo5beginE - _ZN39_INTERNAL_f31cfcc9_4_k_cu_d91cf8fd_38714cuda3std6ranges3__45__cpo9iter_moveE)
_ZN39_INTERNAL_f31cfcc9_4_k_cu_d91cf8fd_38714cuda3std6ranges3__45__cpo9iter_moveE:
	.zero		1
	.type		_ZN39_INTERNAL_f31cfcc9_4_k_cu_d91cf8fd_38714cuda3std3__45__cpo5beginE,@object
	.size		_ZN39_INTERNAL_f31cfcc9_4_k_cu_d91cf8fd_38714cuda3std3__45__cpo5beginE,(_ZN39_INTERNAL_f31cfcc9_4_k_cu_d91cf8fd_38714cuda3std3__441_GLOBAL__N__f31cfcc9_4_k_cu_d91cf8fd_38716ignoreE - _ZN39_INTERNAL_f31cfcc9_4_k_cu_d91cf8fd_38714cuda3std3__45__cpo5beginE)
_ZN39_INTERNAL_f31cfcc9_4_k_cu_d91cf8fd_38714cuda3std3__45__cpo5beginE:
	.zero		1
	.type		_ZN39_INTERNAL_f31cfcc9_4_k_cu_d91cf8fd_38714cuda3std3__441_GLOBAL__N__f31cfcc9_4_k_cu_d91cf8fd_38716ignoreE,@object
	.size		_ZN39_INTERNAL_f31cfcc9_4_k_cu_d91cf8fd_38714cuda3std3__441_GLOBAL__N__f31cfcc9_4_k_cu_d91cf8fd_38716ignoreE,(_ZN39_INTERNAL_f31cfcc9_4_k_cu_d91cf8fd_38714cute7productE - _ZN39_INTERNAL_f31cfcc9_4_k_cu_d91cf8fd_38714cuda3std3__441_GLOBAL__N__f31cfcc9_4_k_cu_d91cf8fd_38716ignoreE)
_ZN39_INTERNAL_f31cfcc9_4_k_cu_d91cf8fd_38714cuda3std3__441_GLOBAL__N__f31cfcc9_4_k_cu_d91cf8fd_38716ignoreE:
	.zero		1
	.type		_ZN39_INTERNAL_f31cfcc9_4_k_cu_d91cf8fd_38714cute7productE,@object
	.size		_ZN39_INTERNAL_f31cfcc9_4_k_cu_d91cf8fd_38714cute7productE,(_ZN39_INTERNAL_f31cfcc9_4_k_cu_d91cf8fd_38714cuda3std3__45__cpo3endE - _ZN39_INTERNAL_f31cfcc9_4_k_cu_d91cf8fd_38714cute7productE)
_ZN39_INTERNAL_f31cfcc9_4_k_cu_d91cf8fd_38714cute7productE:
	.zero		1
	.type		_ZN39_INTERNAL_f31cfcc9_4_k_cu_d91cf8fd_38714cuda3std3__45__cpo3endE,@object
	.size		_ZN39_INTERNAL_f31cfcc9_4_k_cu_d91cf8fd_38714cuda3std3__45__cpo3endE,(_ZN39_INTERNAL_f31cfcc9_4_k_cu_d91cf8fd_38714cuda3std3__419piecewise_constructE - _ZN39_INTERNAL_f31cfcc9_4_k_cu_d91cf8fd_38714cuda3std3__45__cpo3endE)
_ZN39_INTERNAL_f31cfcc9_4_k_cu_d91cf8fd_38714cuda3std3__45__cpo3endE:
	.zero		1
	.type		_ZN39_INTERNAL_f31cfcc9_4_k_cu_d91cf8fd_38714cuda3std3__419piecewise_constructE,@object
	.size		_ZN39_INTERNAL_f31cfcc9_4_k_cu_d91cf8fd_38714cuda3std3__419piecewise_constructE,(_ZN39_INTERNAL_f31cfcc9_4_k_cu_d91cf8fd_38714cuda3std3__45__cpo4cendE - _ZN39_INTERNAL_f31cfcc9_4_k_cu_d91cf8fd_38714cuda3std3__419piecewise_constructE)
_ZN39_INTERNAL_f31cfcc9_4_k_cu_d91cf8fd_38714cuda3std3__419piecewise_constructE:
	.zero		1
	.type		_ZN39_INTERNAL_f31cfcc9_4_k_cu_d91cf8fd_38714cuda3std3__45__cpo4cendE,@object
	.size		_ZN39_INTERNAL_f31cfcc9_4_k_cu_d91cf8fd_38714cuda3std3__45__cpo4cendE,(_ZN39_INTERNAL_f31cfcc9_4_k_cu_d91cf8fd_38714cuda3std6ranges3__45__cpo4swapE - _ZN39_INTERNAL_f31cfcc9_4_k_cu_d91cf8fd_38714cuda3std3__45__cpo4cendE)
_ZN39_INTERNAL_f31cfcc9_4_k_cu_d91cf8fd_38714cuda3std3__45__cpo4cendE:
	.zero		1
	.type		_ZN39_INTERNAL_f31cfcc9_4_k_cu_d91cf8fd_38714cuda3std6ranges3__45__cpo4swapE,@object
	.size		_ZN39_INTERNAL_f31cfcc9_4_k_cu_d91cf8fd_38714cuda3std6ranges3__45__cpo4swapE,(.L_7 - _ZN39_INTERNAL_f31cfcc9_4_k_cu_d91cf8fd_38714cuda3std6ranges3__45__cpo4swapE)
_ZN39_INTERNAL_f31cfcc9_4_k_cu_d91cf8fd_38714cuda3std6ranges3__45__cpo4swapE:
	.zero		1
.L_7:


//--------------------- .nv.constant0._ZN7cutlass13device_kernelINS_4gemm6kernel13GemmUniversalIN4cute5tupleIJiiiiEEENS1_10collective13CollectiveMmaINS1_43MainloopSm90TmaGmmaWarpSpecializedSparseFP8ILi34ENS5_IJNS4_1CILi1EEENSA_ILi2EEESB_EEENS1_32KernelTmaWarpSpecializedPingpongEEENS5_IJNSA_ILi64EEESG_SG_EEENS_12float_e4m3_tENS5_IJNS4_6LayoutINS5_IJiNS5_IJSC_iEEEiEEENS5_IJlNS5_IJSB_SC_EEElEEEEENSJ_INS5_IJNS5_IJSG_iEEESP_iEEENS5_IJNS5_IJSG_NSA_ILi4096EEEEEENS5_IJSB_lEEElEEEEEEEESI_NS5_IJlSB_lEEENS4_8TiledMMAINS4_8MMA_AtomIJNS4_4SM904GMMA6SPARSE31GMMA_64x64x64_F32E4M3E4M3_SS_TNILNS11_7ScaleInE1ELS14_1ELNS11_9SparseSelE0EEEEEENSJ_INS5_IJSB_SB_SB_EEENS5_IJNSA_ILi0EEES19_S19_EEEEENS5_IJNS4_10UnderscoreES1C_S1C_EEEEENS4_23SM90_TMA_LOAD_MULTICASTENS4_14ComposedLayoutINS4_7SwizzleILi1ELi4ELi3EEENS4_25smem_sparse_ptr_flag_bitsILi2ELi8EEENSJ_INS5_IJNS5_IJSB_NSA_ILi8EEEEEENS5_IJSC_NSA_ILi32EEEEEEEEENS5_IJNS5_IJS19_SG_EEESM_EEEEEEEvNS4_8identityENS4_13SM90_TMA_LOADENS1G_INS1H_ILi2ELi4ELi3EEENS4_18smem_ptr_flag_bitsILi8EEENSJ_INS5_IJS1L_SG_EEENS5_IJSG_SB_EEEEEEEvS1U_EENS_8epilogue10collective6detail29Sm90TmaWarpSpecializedAdapterINS25_15DefaultEpilogueIfNS5_IJSB_llEEES29_NS24_6thread17LinearCombinationIfLi1EffLNS2A_9ScaleType4KindE0ELNS_15FloatRoundStyleE2EfEENS1_15EpilogueDefaultEEEEEvvEEEEvNT_6ParamsE --------------------------
	.section	.nv.constant0._ZN7cutlass13device_kernelINS_4gemm6kernel13GemmUniversalIN4cute5tupleIJiiiiEEENS1_10collective13CollectiveMmaINS1_43MainloopSm90TmaGmmaWarpSpecializedSparseFP8ILi34ENS5_IJNS4_1CILi1EEENSA_ILi2EEESB_EEENS1_32KernelTmaWarpSpecializedPingpongEEENS5_IJNSA_ILi64EEESG_SG_EEENS_12float_e4m3_tENS5_IJNS4_6LayoutINS5_IJiNS5_IJSC_iEEEiEEENS5_IJlNS5_IJSB_SC_EEElEEEEENSJ_INS5_IJNS5_IJSG_iEEESP_iEEENS5_IJNS5_IJSG_NSA_ILi4096EEEEEENS5_IJSB_lEEElEEEEEEEESI_NS5_IJlSB_lEEENS4_8TiledMMAINS4_8MMA_AtomIJNS4_4SM904GMMA6SPARSE31GMMA_64x64x64_F32E4M3E4M3_SS_TNILNS11_7ScaleInE1ELS14_1ELNS11_9SparseSelE0EEEEEENSJ_INS5_IJSB_SB_SB_EEENS5_IJNSA_ILi0EEES19_S19_EEEEENS5_IJNS4_10UnderscoreES1C_S1C_EEEEENS4_23SM90_TMA_LOAD_MULTICASTENS4_14ComposedLayoutINS4_7SwizzleILi1ELi4ELi3EEENS4_25smem_sparse_ptr_flag_bitsILi2ELi8EEENSJ_INS5_IJNS5_IJSB_NSA_ILi8EEEEEENS5_IJSC_NSA_ILi32EEEEEEEEENS5_IJNS5_IJS19_SG_EEESM_EEEEEEEvNS4_8identityENS4_13SM90_TMA_LOADENS1G_INS1H_ILi2ELi4ELi3EEENS4_18smem_ptr_flag_bitsILi8EEENSJ_INS5_IJS1L_SG_EEENS5_IJSG_SB_EEEEEEEvS1U_EENS_8epilogue10collective6detail29Sm90TmaWarpSpecializedAdapterINS25_15DefaultEpilogueIfNS5_IJSB_llEEES29_NS24_6thread17LinearCombinationIfLi1EffLNS2A_9ScaleType4KindE0ELNS_15FloatRoundStyleE2EfEENS1_15EpilogueDefaultEEEEEvvEEEEvNT_6ParamsE,"a",@progbits
	.sectionflags	@""
	.align	4
.nv.constant0._ZN7cutlass13device_kernelINS_4gemm6kernel13GemmUniversalIN4cute5tupleIJiiiiEEENS1_10collective13CollectiveMmaINS1_43MainloopSm90TmaGmmaWarpSpecializedSparseFP8ILi34ENS5_IJNS4_1CILi1EEENSA_ILi2EEESB_EEENS1_32KernelTmaWarpSpecializedPingpongEEENS5_IJNSA_ILi64EEESG_SG_EEENS_12float_e4m3_tENS5_IJNS4_6LayoutINS5_IJiNS5_IJSC_iEEEiEEENS5_IJlNS5_IJSB_SC_EEElEEEEENSJ_INS5_IJNS5_IJSG_iEEESP_iEEENS5_IJNS5_IJSG_NSA_ILi4096EEEEEENS5_IJSB_lEEElEEEEEEEESI_NS5_IJlSB_lEEENS4_8TiledMMAINS4_8MMA_AtomIJNS4_4SM904GMMA6SPARSE31GMMA_64x64x64_F32E4M3E4M3_SS_TNILNS11_7ScaleInE1ELS14_1ELNS11_9SparseSelE0EEEEEENSJ_INS5_IJSB_SB_SB_EEENS5_IJNSA_ILi0EEES19_S19_EEEEENS5_IJNS4_10UnderscoreES1C_S1C_EEEEENS4_23SM90_TMA_LOAD_MULTICASTENS4_14ComposedLayoutINS4_7SwizzleILi1ELi4ELi3EEENS4_25smem_sparse_ptr_flag_bitsILi2ELi8EEENSJ_INS5_IJNS5_IJSB_NSA_ILi8EEEEEENS5_IJSC_NSA_ILi32EEEEEEEEENS5_IJNS5_IJS19_SG_EEESM_EEEEEEEvNS4_8identityENS4_13SM90_TMA_LOADENS1G_INS1H_ILi2ELi4ELi3EEENS4_18smem_ptr_flag_bitsILi8EEENSJ_INS5_IJS1L_SG_EEENS5_IJSG_SB_EEEEEEEvS1U_EENS_8epilogue10collective6detail29Sm90TmaWarpSpecializedAdapterINS25_15DefaultEpilogueIfNS5_IJSB_llEEES29_NS24_6thread17LinearCombinationIfLi1EffLNS2A_9ScaleType4KindE0ELNS_15FloatRoundStyleE2EfEENS1_15EpilogueDefaultEEEEEvvEEEEvNT_6ParamsE:
	.zero		1920


//--------------------- SYMBOLS --------------------------

	.type		.nv.reservedSmem.offset0,@object
	.size		.nv.reservedSmem.offset0,0x4
